# CuTe-DSL kernel — source=fa4 family=fa4_fwd_sm90
# config = {"dtype": "Float16", "causal": false, "head_dim": 128, "mma_pv_is_rs": true}


// ===== COMPILED SASS (sm_90) =====

	.headerflags	@"EF_CUDA_TEXMODE_UNIFIED EF_CUDA_64BIT_ADDRESS EF_CUDA_ACCELERATORS EF_CUDA_SM90 EF_CUDA_VIRTUAL_SM(EF_CUDA_SM90)"
	.elftype	@"ET_EXEC"


//--------------------- .nv.info                  --------------------------
	.section	.nv.info,"",@"SHT_CUDA_INFO"
	.align	4


	//----- nvinfo : EIATTR_REGCOUNT
	.align		4
        /*0000*/ 	.byte	0x04, 0x2f
        /*0002*/ 	.short	(.L_1 - .L_0)
	.align		4
.L_0:
        /*0004*/ 	.word	index@(kernel_cutlass_kernel_flash_attncuteflash_fwd_sm90FlashAttentionForwardSm90_object_at__tensor0000o11281211101213_tensor0000o12811101213_tensor0000o12811101213_tensor0000o11281211101213_te_0)
        /*0008*/ 	.word	0x000000a8


	//----- nvinfo : EIATTR_FRAME_SIZE
	.align		4
.L_1:
        /*000c*/ 	.byte	0x04, 0x11
        /*000e*/ 	.short	(.L_3 - .L_2)
	.align		4
.L_2:
        /*0010*/ 	.word	index@(kernel_cutlass_kernel_flash_attncuteflash_fwd_sm90FlashAttentionForwardSm90_object_at__tensor0000o11281211101213_tensor0000o12811101213_tensor0000o12811101213_tensor0000o11281211101213_te_0)
        /*0014*/ 	.word	0x00000000


	//----- nvinfo : EIATTR_MIN_STACK_SIZE
	.align		4
.L_3:
        /*0018*/ 	.byte	0x04, 0x12
        /*001a*/ 	.short	(.L_5 - .L_4)
	.align		4
.L_4:
        /*001c*/ 	.word	index@(kernel_cutlass_kernel_flash_attncuteflash_fwd_sm90FlashAttentionForwardSm90_object_at__tensor0000o11281211101213_tensor0000o12811101213_tensor0000o12811101213_tensor0000o11281211101213_te_0)
        /*0020*/ 	.word	0x00000000
.L_5:


//--------------------- .nv.info.kernel_cutlass_kernel_flash_attncuteflash_fwd_sm90FlashAttentionForwardSm90_object_at__tensor0000o11281211101213_tensor0000o12811101213_tensor0000o12811101213_tensor0000o11281211101213_te_0 --------------------------
	.section	.nv.info.kernel_cutlass_kernel_flash_attncuteflash_fwd_sm90FlashAttentionForwardSm90_object_at__tensor0000o11281211101213_tensor0000o12811101213_tensor0000o12811101213_tensor0000o11281211101213_te_0,"",@"SHT_CUDA_INFO"
	.sectionflags	@""
	.align	4


	//----- nvinfo : EIATTR_CUDA_API_VERSION
	.align		4
        /*0000*/ 	.byte	0x04, 0x37
        /*0002*/ 	.short	(.L_7 - .L_6)
.L_6:
        /*0004*/ 	.word	0x00000081


	//----- nvinfo : EIATTR_KPARAM_INFO
	.align		4
.L_7:
        /*0008*/ 	.byte	0x04, 0x17
        /*000a*/ 	.short	(.L_9 - .L_8)
.L_8:
        /*000c*/ 	.word	0x00000000
        /*0010*/ 	.short	0x000f
        /*0012*/ 	.short	0x0284
        /*0014*/ 	.byte	0x00, 0xf0, 0x31, 0x00


	//----- nvinfo : EIATTR_KPARAM_INFO
	.align		4
.L_9:
        /*0018*/ 	.byte	0x04, 0x17
        /*001a*/ 	.short	(.L_11 - .L_10)
.L_10:
        /*001c*/ 	.word	0x00000000
        /*0020*/ 	.short	0x000e
        /*0022*/ 	.short	0x0280
        /*0024*/ 	.byte	0x00, 0xf0, 0x11, 0x00


	//----- nvinfo : EIATTR_KPARAM_INFO
	.align		4
.L_11:
        /*0028*/ 	.byte	0x04, 0x17
        /*002a*/ 	.short	(.L_13 - .L_12)
.L_12:
        /*002c*/ 	.word	0x00000000
        /*0030*/ 	.short	0x000d
        /*0032*/ 	.short	0x027c
        /*0034*/ 	.byte	0x00, 0xf0, 0x11, 0x00


	//----- nvinfo : EIATTR_KPARAM_INFO
	.align		4
.L_13:
        /*0038*/ 	.byte	0x04, 0x17
        /*003a*/ 	.short	(.L_15 - .L_14)
.L_14:
        /*003c*/ 	.word	0x00000000
        /*0040*/ 	.short	0x000c
        /*0042*/ 	.short	0x0278
        /*0044*/ 	.byte	0x00, 0xf0, 0x11, 0x00


	//----- nvinfo : EIATTR_KPARAM_INFO
	.align		4
.L_15:
        /*0048*/ 	.byte	0x04, 0x17
        /*004a*/ 	.short	(.L_17 - .L_16)
.L_16:
        /*004c*/ 	.word	0x00000000
        /*0050*/ 	.short	0x000b
        /*0052*/ 	.short	0x0275
        /*0054*/ 	.byte	0x00, 0xf0, 0x05, 0x00


	//----- nvinfo : EIATTR_KPARAM_INFO
	.align		4
.L_17:
        /*0058*/ 	.byte	0x04, 0x17
        /*005a*/ 	.short	(.L_19 - .L_18)
.L_18:
        /*005c*/ 	.word	0x00000000
        /*0060*/ 	.short	0x000a
        /*0062*/ 	.short	0x0274
        /*0064*/ 	.byte	0x00, 0xf0, 0x05, 0x00


	//----- nvinfo : EIATTR_KPARAM_INFO
	.align		4
.L_19:
        /*0068*/ 	.byte	0x04, 0x17
        /*006a*/ 	.short	(.L_21 - .L_20)
.L_20:
        /*006c*/ 	.word	0x00000000
        /*0070*/ 	.short	0x0009
        /*0072*/ 	.short	0x0270
        /*0074*/ 	.byte	0x00, 0xf0, 0x11, 0x00


	//----- nvinfo : EIATTR_KPARAM_INFO
	.align		4
.L_21:
        /*0078*/ 	.byte	0x04, 0x17
        /*007a*/ 	.short	(.L_23 - .L_22)
.L_22:
        /*007c*/ 	.word	0x00000000
        /*0080*/ 	.short	0x0008
        /*0082*/ 	.short	0x01f0
        /*0084*/ 	.byte	0x00, 0xf0, 0x01, 0x02


	//----- nvinfo : EIATTR_KPARAM_INFO
	.align		4
.L_23:
        /*0088*/ 	.byte	0x04, 0x17
        /*008a*/ 	.short	(.L_25 - .L_24)
.L_24:
        /*008c*/ 	.word	0x00000000
        /*0090*/ 	.short	0x0007
        /*0092*/ 	.short	0x0170
        /*0094*/ 	.byte	0x00, 0xf0, 0x01, 0x02


	//----- nvinfo : EIATTR_KPARAM_INFO
	.align		4
.L_25:
        /*0098*/ 	.byte	0x04, 0x17
        /*009a*/ 	.short	(.L_27 - .L_26)
.L_26:
        /*009c*/ 	.word	0x00000000
        /*00a0*/ 	.short	0x0006
        /*00a2*/ 	.short	0x00f0
        /*00a4*/ 	.byte	0x00, 0xf0, 0x01, 0x02


	//----- nvinfo : EIATTR_KPARAM_INFO
	.align		4
.L_27:
        /*00a8*/ 	.byte	0x04, 0x17
        /*00aa*/ 	.short	(.L_29 - .L_28)
.L_28:
        /*00ac*/ 	.word	0x00000000
        /*00b0*/ 	.short	0x0005
        /*00b2*/ 	.short	0x0070
        /*00b4*/ 	.byte	0x00, 0xf0, 0x01, 0x02


	//----- nvinfo : EIATTR_KPARAM_INFO
	.align		4
.L_29:
        /*00b8*/ 	.byte	0x04, 0x17
        /*00ba*/ 	.short	(.L_31 - .L_30)
.L_30:
        /*00bc*/ 	.word	0x00000000
        /*00c0*/ 	.short	0x0004
        /*00c2*/ 	.short	0x0030
        /*00c4*/ 	.byte	0x00, 0xf0, 0xc1, 0x00


	//----- nvinfo : EIATTR_KPARAM_INFO
	.align		4
.L_31:
        /*00c8*/ 	.byte	0x04, 0x17
        /*00ca*/ 	.short	(.L_33 - .L_32)
.L_32:
        /*00cc*/ 	.word	0x00000000
        /*00d0*/ 	.short	0x0003
        /*00d2*/ 	.short	0x0024
        /*00d4*/ 	.byte	0x00, 0xf0, 0x31, 0x00


	//----- nvinfo : EIATTR_KPARAM_INFO
	.align		4
.L_33:
        /*00d8*/ 	.byte	0x04, 0x17
        /*00da*/ 	.short	(.L_35 - .L_34)
.L_34:
        /*00dc*/ 	.word	0x00000000
        /*00e0*/ 	.short	0x0002
        /*00e2*/ 	.short	0x0018
        /*00e4*/ 	.byte	0x00, 0xf0, 0x31, 0x00


	//----- nvinfo : EIATTR_KPARAM_INFO
	.align		4
.L_35:
        /*00e8*/ 	.byte	0x04, 0x17
        /*00ea*/ 	.short	(.L_37 - .L_36)
.L_36:
        /*00ec*/ 	.word	0x00000000
        /*00f0*/ 	.short	0x0001
        /*00f2*/ 	.short	0x000c
        /*00f4*/ 	.byte	0x00, 0xf0, 0x31, 0x00


	//----- nvinfo : EIATTR_KPARAM_INFO
	.align		4
.L_37:
        /*00f8*/ 	.byte	0x04, 0x17
        /*00fa*/ 	.short	(.L_39 - .L_38)
.L_38:
        /*00fc*/ 	.word	0x00000000
        /*0100*/ 	.short	0x0000
        /*0102*/ 	.short	0x0000
        /*0104*/ 	.byte	0x00, 0xf0, 0x31, 0x00


	//----- nvinfo : EIATTR_SPARSE_MMA_MASK
	.align		4
.L_39:
        /*0108*/ 	.byte	0x03, 0x50
        /*010a*/ 	.short	0x0000


	//----- nvinfo : EIATTR_MAXREG_COUNT
	.align		4
        /*010c*/ 	.byte	0x03, 0x1b
        /*010e*/ 	.short	0x00a8


	//----- nvinfo : EIATTR_COOP_GROUP_MASK_REGIDS
	.align		4
        /*0110*/ 	.byte	0x04, 0x29
        /*0112*/ 	.short	(.L_41 - .L_40)


	//   ....[0]....
.L_40:
        /*0114*/ 	.word	0xffffffff


	//   ....[1]....
        /*0118*/ 	.word	0xffffffff


	//   ....[2]....
        /*011c*/ 	.word	0xffffffff


	//   ....[3]....
        /*0120*/ 	.word	0xffffffff


	//   ....[4]....
        /*0124*/ 	.word	0xffffffff


	//   ....[5]....
        /*0128*/ 	.word	0xffffffff


	//   ....[6]....
        /*012c*/ 	.word	0xffffffff


	//   ....[7]....
        /*0130*/ 	.word	0xffffffff


	//   ....[8]....
        /*0134*/ 	.word	0xffffffff


	//   ....[9]....
        /*0138*/ 	.word	0xffffffff


	//   ....[10]....
        /*013c*/ 	.word	0xffffffff


	//   ....[11]....
        /*0140*/ 	.word	0xffffffff


	//   ....[12]....
        /*0144*/ 	.word	0xffffffff


	//   ....[13]....
        /*0148*/ 	.word	0xffffffff


	//   ....[14]....
        /*014c*/ 	.word	0xffffffff


	//   ....[15]....
        /*0150*/ 	.word	0xffffffff


	//   ....[16]....
        /*0154*/ 	.word	0xffffffff


	//----- nvinfo : EIATTR_COOP_GROUP_INSTR_OFFSETS
	.align		4
.L_41:
        /*0158*/ 	.byte	0x04, 0x28
        /*015a*/ 	.short	(.L_43 - .L_42)


	//   ....[0]....
.L_42:
        /*015c*/ 	.word	0x00000eb0


	//   ....[1]....
        /*0160*/ 	.word	0x00001c30


	//   ....[2]....
        /*0164*/ 	.word	0x00001d30


	//   ....[3]....
        /*0168*/ 	.word	0x000020e0


	//   ....[4]....
        /*016c*/ 	.word	0x000021a0


	//   ....[5]....
        /*0170*/ 	.word	0x00003e50


	//   ....[6]....
        /*0174*/ 	.word	0x00003e60


	//   ....[7]....
        /*0178*/ 	.word	0x00003e90


	//   ....[8]....
        /*017c*/ 	.word	0x00003ea0


	//   ....[9]....
        /*0180*/ 	.word	0x00005330


	//   ....[10]....
        /*0184*/ 	.word	0x00005370


	//   ....[11]....
        /*0188*/ 	.word	0x000053d0


	//   ....[12]....
        /*018c*/ 	.word	0x00005470


	//   ....[13]....
        /*0190*/ 	.word	0x00005480


	//   ....[14]....
        /*0194*/ 	.word	0x00005590


	//   ....[15]....
        /*0198*/ 	.word	0x00005a20


	//   ....[16]....
        /*019c*/ 	.word	0x00005ae0


	//----- nvinfo : EIATTR_REG_RECONFIG
	.align		4
.L_43:
        /*01a0*/ 	.byte	0x01, 0x54
	.zero		2


	//----- nvinfo : EIATTR_MBARRIER_INSTR_OFFSETS
	.align		4
        /*01a4*/ 	.byte	0x04, 0x39
        /*01a6*/ 	.short	(.L_45 - .L_44)


	//   ....[0]....
.L_44:
        /*01a8*/ 	.word	0x00000270
        /*01ac*/ 	.word	0x000000ff
        /*01b0*/ 	.word	0x00000000
        /*01b4*/ 	.short	0x0100
        /*01b6*/ 	.byte	0x08
	.zero		1


	//   ....[1]....
        /*01b8*/ 	.word	0x00000280
        /*01bc*/ 	.word	0x000000ff
        /*01c0*/ 	.word	0x00000008
        /*01c4*/ 	.short	0x0100
        /*01c6*/ 	.byte	0x08
	.zero		1


	//   ....[2]....
        /*01c8*/ 	.word	0x00000290
        /*01cc*/ 	.word	0x000000ff
        /*01d0*/ 	.word	0x00000010
        /*01d4*/ 	.short	0x0100
        /*01d6*/ 	.byte	0x09
	.zero		1


	//   ....[3]....
        /*01d8*/ 	.word	0x000002a0
        /*01dc*/ 	.word	0x000000ff
        /*01e0*/ 	.word	0x00000018
        /*01e4*/ 	.short	0x0100
        /*01e6*/ 	.byte	0x09
	.zero		1


	//   ....[4]....
        /*01e8*/ 	.word	0x000002b0
        /*01ec*/ 	.word	0x000000ff
        /*01f0*/ 	.word	0x00000020
        /*01f4*/ 	.short	0x0100
        /*01f6*/ 	.byte	0x09
	.zero		1


	//   ....[5]....
        /*01f8*/ 	.word	0x000002c0
        /*01fc*/ 	.word	0x000000ff
        /*0200*/ 	.word	0x00000028
        /*0204*/ 	.short	0x0100
        /*0206*/ 	.byte	0x09
	.zero		1


	//   ....[6]....
        /*0208*/ 	.word	0x000004c0
        /*020c*/ 	.word	0x000000ff
        /*0210*/ 	.word	0x00000018
        /*0214*/ 	.short	0x010a
        /*0216*/ 	.byte	0x21
	.zero		1


	//   ....[7]....
        /*0218*/ 	.word	0x00000620
        /*021c*/ 	.word	0x000000ff
        /*0220*/ 	.word	0x00000008
        /*0224*/ 	.short	0x010a
        /*0226*/ 	.byte	0x21
	.zero		1


	//   ....[8]....
        /*0228*/ 	.word	0x00000830
        /*022c*/ 	.word	0x000000ff
        /*0230*/ 	.word	0x00000018
        /*0234*/ 	.short	0x010a
        /*0236*/ 	.byte	0x21
	.zero		1


	//   ....[9]....
        /*0238*/ 	.word	0x000009b0
        /*023c*/ 	.word	0x000000ff
        /*0240*/ 	.word	0x00000028
        /*0244*/ 	.short	0x010a
        /*0246*/ 	.byte	0x21
	.zero		1


	//   ....[10]....
        /*0248*/ 	.word	0x00000b50
        /*024c*/ 	.word	0x000000ff
        /*0250*/ 	.word	0x00000028
        /*0254*/ 	.short	0x010a
        /*0256*/ 	.byte	0x21
	.zero		1


	//   ....[11]....
        /*0258*/ 	.word	0x00000ce0
        /*025c*/ 	.word	0x000000ff
        /*0260*/ 	.word	0x00000028
        /*0264*/ 	.short	0x010a
        /*0266*/ 	.byte	0x21
	.zero		1


	//   ....[12]....
        /*0268*/ 	.word	0x00000ed0
        /*026c*/ 	.word	0x000000ff
        /*0270*/ 	.word	0x00000000
        /*0274*/ 	.short	0x010a
        /*0276*/ 	.byte	0x04
	.zero		1


	//   ....[13]....
        /*0278*/ 	.word	0x00000f20
        /*027c*/ 	.word	0x000000ff
        /*0280*/ 	.word	0x00000010
        /*0284*/ 	.short	0x010a
        /*0286*/ 	.byte	0x04
	.zero		1


	//   ....[14]....
        /*0288*/ 	.word	0x00001020
        /*028c*/ 	.word	0x000000ff
        /*0290*/ 	.word	0x00000010
        /*0294*/ 	.short	0x010a
        /*0296*/ 	.byte	0x04
	.zero		1


	//   ....[15]....
        /*0298*/ 	.word	0x000030e0
        /*029c*/ 	.word	0x000000ff
        /*02a0*/ 	.word	0x00000018
        /*02a4*/ 	.short	0x0101
        /*02a6*/ 	.byte	0x04
	.zero		1


	//   ....[16]....
        /*02a8*/ 	.word	0x00003400
        /*02ac*/ 	.word	0x000000ff
        /*02b0*/ 	.word	0x00000010
        /*02b4*/ 	.short	0x010a
        /*02b6*/ 	.byte	0x04
	.zero		1


	//   ....[17]....
        /*02b8*/ 	.word	0x000034a0
        /*02bc*/ 	.word	0x000000ff
        /*02c0*/ 	.word	0x00000010
        /*02c4*/ 	.short	0x010a
        /*02c6*/ 	.byte	0x04
	.zero		1


	//   ....[18]....
        /*02c8*/ 	.word	0x00003770
        /*02cc*/ 	.word	0x000000ff
        /*02d0*/ 	.word	0x00000020
        /*02d4*/ 	.short	0x010a
        /*02d6*/ 	.byte	0x04
	.zero		1


	//   ....[19]....
        /*02d8*/ 	.word	0x00003790
        /*02dc*/ 	.word	0x000000ff
        /*02e0*/ 	.word	0x00000020
        /*02e4*/ 	.short	0x010a
        /*02e6*/ 	.byte	0x04
	.zero		1


	//   ....[20]....
        /*02e8*/ 	.word	0x00004090
        /*02ec*/ 	.word	0x000000ff
        /*02f0*/ 	.word	0x00000018
        /*02f4*/ 	.short	0x0101
        /*02f6*/ 	.byte	0x04
	.zero		1


	//   ....[21]....
        /*02f8*/ 	.word	0x000044f0
        /*02fc*/ 	.word	0x000000ff
        /*0300*/ 	.word	0x00000028
        /*0304*/ 	.short	0x0101
        /*0306*/ 	.byte	0x04
	.zero		1


	//   ....[22]....
        /*0308*/ 	.word	0x00005270
        /*030c*/ 	.word	0x000000ff
        /*0310*/ 	.word	0x00000008
        /*0314*/ 	.short	0x0101
        /*0316*/ 	.byte	0x04
	.zero		1


	//   ....[23]....
        /*0318*/ 	.word	0x000052c0
        /*031c*/ 	.word	0x000000ff
        /*0320*/ 	.word	0x00000020
        /*0324*/ 	.short	0x010a
        /*0326*/ 	.byte	0x04
	.zero		1


	//   ....[24]....
        /*0328*/ 	.word	0x00005300
        /*032c*/ 	.word	0x000000ff
        /*0330*/ 	.word	0x00000020
        /*0334*/ 	.short	0x010a
        /*0336*/ 	.byte	0x04
	.zero		1


	//   ....[25]....
        /*0338*/ 	.word	0x000059d0
        /*033c*/ 	.word	0x000000ff
        /*0340*/ 	.word	0x00000028
        /*0344*/ 	.short	0x0101
        /*0346*/ 	.byte	0x04
	.zero		1


	//   ....[26]....
        /*0348*/ 	.word	0x00006020
        /*034c*/ 	.word	0x00000005
        /*0350*/ 	.word	0x00000018
        /*0354*/ 	.short	0x010a
        /*0356*/ 	.byte	0x3f
	.zero		1


	//   ....[27]....
        /*0358*/ 	.word	0x000060a0
        /*035c*/ 	.word	0x00000005
        /*0360*/ 	.word	0x00000008
        /*0364*/ 	.short	0x010a
        /*0366*/ 	.byte	0x3f
	.zero		1


	//   ....[28]....
        /*0368*/ 	.word	0x00006120
        /*036c*/ 	.word	0x00000007
        /*0370*/ 	.word	0x00000018
        /*0374*/ 	.short	0x010a
        /*0376*/ 	.byte	0x3f
	.zero		1


	//   ....[29]....
        /*0378*/ 	.word	0x00006190
        /*037c*/ 	.word	0x00000005
        /*0380*/ 	.word	0x00000028
        /*0384*/ 	.short	0x010a
        /*0386*/ 	.byte	0x3f
	.zero		1


	//   ....[30]....
        /*0388*/ 	.word	0x00006200
        /*038c*/ 	.word	0x00000005
        /*0390*/ 	.word	0x00000028
        /*0394*/ 	.short	0x010a
        /*0396*/ 	.byte	0x3f
	.zero		1


	//   ....[31]....
        /*0398*/ 	.word	0x00006270
        /*039c*/ 	.word	0x00000005
        /*03a0*/ 	.word	0x00000028
        /*03a4*/ 	.short	0x010a
        /*03a6*/ 	.byte	0x3f
	.zero		1


	//   ....[32]....
        /*03a8*/ 	.word	0x000062d0
        /*03ac*/ 	.word	0x00000005
        /*03b0*/ 	.word	0x00000000
        /*03b4*/ 	.short	0x010a
        /*03b6*/ 	.byte	0x3f
	.zero		1


	//   ....[33]....
        /*03b8*/ 	.word	0x00006330
        /*03bc*/ 	.word	0x00000005
        /*03c0*/ 	.word	0x00000010
        /*03c4*/ 	.short	0x010a
        /*03c6*/ 	.byte	0x3f
	.zero		1


	//   ....[34]....
        /*03c8*/ 	.word	0x000063a0
        /*03cc*/ 	.word	0x00000015
        /*03d0*/ 	.word	0x00000010
        /*03d4*/ 	.short	0x010a
        /*03d6*/ 	.byte	0x3f
	.zero		1


	//   ....[35]....
        /*03d8*/ 	.word	0x00006410
        /*03dc*/ 	.word	0x00000013
        /*03e0*/ 	.word	0x00000020
        /*03e4*/ 	.short	0x010a
        /*03e6*/ 	.byte	0x3f
	.zero		1


	//   ....[36]....
        /*03e8*/ 	.word	0x00006480
        /*03ec*/ 	.word	0x00000013
        /*03f0*/ 	.word	0x00000020
        /*03f4*/ 	.short	0x010a
        /*03f6*/ 	.byte	0x3f
	.zero		1


	//----- nvinfo : EIATTR_NUM_MBARRIERS
	.align		4
.L_45:
        /*03f8*/ 	.byte	0x03, 0x38
        /*03fa*/ 	.short	0x0006


	//----- nvinfo : EIATTR_EXIT_INSTR_OFFSETS
	.align		4
        /*03fc*/ 	.byte	0x04, 0x1c
        /*03fe*/ 	.short	(.L_47 - .L_46)


	//   ....[0]....
.L_46:
        /*0400*/ 	.word	0x00000350


	//   ....[1]....
        /*0404*/ 	.word	0x00000d10


	//   ....[2]....
        /*0408*/ 	.word	0x00000d40


	//   ....[3]....
        /*040c*/ 	.word	0x00005eb0


	//   ....[4]....
        /*0410*/ 	.word	0x00005fe0


	//----- nvinfo : EIATTR_REQNTID
	.align		4
.L_47:
        /*0414*/ 	.byte	0x04, 0x10
        /*0416*/ 	.short	(.L_49 - .L_48)
.L_48:
        /*0418*/ 	.word	0x00000180
        /*041c*/ 	.word	0x00000001
        /*0420*/ 	.word	0x00000001


	//----- nvinfo : EIATTR_CBANK_PARAM_SIZE
	.align		4
.L_49:
        /*0424*/ 	.byte	0x03, 0x19
        /*0426*/ 	.short	0x0290


	//----- nvinfo : EIATTR_PARAM_CBANK
	.align		4
        /*0428*/ 	.byte	0x04, 0x0a
        /*042a*/ 	.short	(.L_51 - .L_50)
	.align		4
.L_50:
        /*042c*/ 	.word	index@(.nv.constant0.kernel_cutlass_kernel_flash_attncuteflash_fwd_sm90FlashAttentionForwardSm90_object_at__tensor0000o11281211101213_tensor0000o12811101213_tensor0000o12811101213_tensor0000o11281211101213_te_0)
        /*0430*/ 	.short	0x0210
        /*0432*/ 	.short	0x0290


	//----- nvinfo : EIATTR_SW_WAR
	.align		4
.L_51:
        /*0434*/ 	.byte	0x04, 0x36
        /*0436*/ 	.short	(.L_53 - .L_52)
.L_52:
        /*0438*/ 	.word	0x00000008
.L_53:


//--------------------- .nv.callgraph             --------------------------
	.section	.nv.callgraph,"",@"SHT_CUDA_CALLGRAPH"
	.align	4
	.sectionentsize	8
	.align		4
        /*0000*/ 	.word	0x00000000
	.align		4
        /*0004*/ 	.word	0xffffffff
	.align		4
        /*0008*/ 	.word	0x00000000
	.align		4
        /*000c*/ 	.word	0xfffffffe
	.align		4
        /*0010*/ 	.word	0x00000000
	.align		4
        /*0014*/ 	.word	0xfffffffd
	.align		4
        /*0018*/ 	.word	0x00000000
	.align		4
        /*001c*/ 	.word	0xfffffffc


//--------------------- .text.kernel_cutlass_kernel_flash_attncuteflash_fwd_sm90FlashAttentionForwardSm90_object_at__tensor0000o11281211101213_tensor0000o12811101213_tensor0000o12811101213_tensor0000o11281211101213_te_0 --------------------------
	.section	.text.kernel_cutlass_kernel_flash_attncuteflash_fwd_sm90FlashAttentionForwardSm90_object_at__tensor0000o11281211101213_tensor0000o12811101213_tensor0000o12811101213_tensor0000o11281211101213_te_0,"ax",@progbits
	.sectionflags	@"SHF_BARRIERS=16"
	.align	128
        .global         kernel_cutlass_kernel_flash_attncuteflash_fwd_sm90FlashAttentionForwardSm90_object_at__tensor0000o11281211101213_tensor0000o12811101213_tensor0000o12811101213_tensor0000o11281211101213_te_0
        .type           kernel_cutlass_kernel_flash_attncuteflash_fwd_sm90FlashAttentionForwardSm90_object_at__tensor0000o11281211101213_tensor0000o12811101213_tensor0000o12811101213_tensor0000o11281211101213_te_0,@function
        .size           kernel_cutlass_kernel_flash_attncuteflash_fwd_sm90FlashAttentionForwardSm90_object_at__tensor0000o11281211101213_tensor0000o12811101213_tensor0000o12811101213_tensor0000o11281211101213_te_0,(.L_x_36 - kernel_cutlass_kernel_flash_attncuteflash_fwd_sm90FlashAttentionForwardSm90_object_at__tensor0000o11281211101213_tensor0000o12811101213_tensor0000o12811101213_tensor0000o11281211101213_te_0)
        .other          kernel_cutlass_kernel_flash_attncuteflash_fwd_sm90FlashAttentionForwardSm90_object_at__tensor0000o11281211101213_tensor0000o12811101213_tensor0000o12811101213_tensor0000o11281211101213_te_0,@"STO_CUDA_ENTRY STV_DEFAULT"
kernel_cutlass_kernel_flash_attncuteflash_fwd_sm90FlashAttentionForwardSm90_object_at__tensor0000o11281211101213_tensor0000o12811101213_tensor0000o12811101213_tensor0000o11281211101213_te_0:
.text.kernel_cutlass_kernel_flash_attncuteflash_fwd_sm90FlashAttentionForwardSm90_object_at__tensor0000o11281211101213_tensor0000o12811101213_tensor0000o12811101213_tensor0000o11281211101213_te_0:
[----:B------:R-:W1:Y:S01]  /*0000*/  LDC R1, c[0x0][0x28] ;  /* 0x00000a00ff017b82 */ /* 0x000e620000000800 */
[----:B------:R-:W2:Y:S02]  /*0010*/  S2R R18, SR_TID.X ;  /* 0x0000000000127919 */ /* 0x000ea40000002100 */
[----:B--2---:R-:W-:-:S04]  /*0020*/  SHF.R.U32.HI R0, RZ, 0x5, R18 ;  /* 0x00000005ff007819 */ /* 0x004fc80000011612 */
[----:B------:R-:W-:-:S13]  /*0030*/  ISETP.NE.AND P0, PT, R0, RZ, PT ;  /* 0x000000ff0000720c */ /* 0x000fda0003f05270 */
[----:B-1----:R-:W-:Y:S05]  /*0040*/  @P0 BRA `(.L_x_0) ;  /* 0x0000000000a40947 */ /* 0x002fea0003800000 */
[----:B------:R-:W1:Y:S01]  /*0050*/  S2UR UR8, SR_CgaCtaId ;  /* 0x00000000000879c3 */ /* 0x000e620000008800 */
[----:B------:R-:W-:Y:S01]  /*0060*/  ULDC.64 UR12, c[0x0][0x198] ;  /* 0x00006600000c7ab9 */ /* 0x000fe20000000a00 */
[----:B------:R-:W-:Y:S01]  /*0070*/  UMOV UR4, 0x400 ;  /* 0x0000040000047882 */ /* 0x000fe20000000000 */
[----:B------:R-:W-:Y:S02]  /*0080*/  UIADD3 UR18, UP0, UR12, 0x70, URZ ;  /* 0x000000700c127890 */ /* 0x000fe4000ff1e03f */
[----:B------:R-:W-:Y:S02]  /*0090*/  UIADD3 UR20, UP1, UR12, 0xf0, URZ ;  /* 0x000000f00c147890 */ /* 0x000fe4000ff3e03f */
[----:B------:R-:W-:Y:S01]  /*00a0*/  UIADD3 UR22, UP2, UR12, 0x170, URZ ;  /* 0x000001700c167890 */ /* 0x000fe2000ff5e03f */
[----:B------:R-:W2:Y:S01]  /*00b0*/  S2UR UR6, SR_CgaCtaId ;  /* 0x00000000000679c3 */ /* 0x000ea20000008800 */
[----:B------:R-:W-:Y:S01]  /*00c0*/  UMOV UR7, 0x1 ;  /* 0x0000000100077882 */ /* 0x000fe20000000000 */
[----:B------:R-:W-:-:S02]  /*00d0*/  UIADD3 UR12, UP3, UR12, 0x1f0, URZ ;  /* 0x000001f00c0c7890 */ /* 0x000fc4000ff7e03f */
[----:B------:R-:W-:-:S04]  /*00e0*/  UIADD3 UR14, -UR7, 0x100000, URZ ;  /* 0x00100000070e7890 */ /* 0x000fc8000fffe13f */
[----:B------:R-:W-:Y:S02]  /*00f0*/  USHF.L.U32 UR15, UR14, 0xb, URZ ;  /* 0x0000000b0e0f7899 */ /* 0x000fe4000800063f */
[----:B------:R-:W-:Y:S01]  /*0100*/  USHF.L.U32 UR14, UR14, 0x1, URZ ;  /* 0x000000010e0e7899 */ /* 0x000fe2000800063f */
[----:B------:R-:W-:Y:S01]  /*0110*/  UMOV UR10, 0x8 ;  /* 0x00000008000a7882 */ /* 0x000fe20000000000 */
[----:B------:R-:W-:Y:S01]  /*0120*/  UMOV UR5, 0x400 ;  /* 0x0000040000057882 */ /* 0x000fe20000000000 */
[----:B------:R-:W-:Y:S02]  /*0130*/  UIADD3.X UR19, URZ, UR13, URZ, UP0, !UPT ;  /* 0x0000000d3f137290 */ /* 0x000fe400087fe43f */
[----:B------:R-:W-:-:S04]  /*0140*/  UIADD3 UR16, -UR10, 0x100000, URZ ;  /* 0x001000000a107890 */ /* 0x000fc8000fffe13f */
[----:B------:R-:W-:Y:S02]  /*0150*/  USHF.L.U32 UR17, UR16, 0xb, URZ ;  /* 0x0000000b10117899 */ /* 0x000fe4000800063f */
[----:B------:R-:W-:Y:S02]  /*0160*/  USHF.L.U32 UR16, UR16, 0x1, URZ ;  /* 0x0000000110107899 */ /* 0x000fe4000800063f */
[----:B------:R-:W-:Y:S02]  /*0170*/  UIADD3.X UR21, URZ, UR13, URZ, UP1, !UPT ;  /* 0x0000000d3f157290 */ /* 0x000fe40008ffe43f */
[----:B------:R-:W-:Y:S02]  /*0180*/  UIADD3.X UR23, URZ, UR13, URZ, UP2, !UPT ;  /* 0x0000000d3f177290 */ /* 0x000fe400097fe43f */
[----:B------:R-:W-:Y:S01]  /*0190*/  UIADD3.X UR13, URZ, UR13, URZ, UP3, !UPT ;  /* 0x0000000d3f0d7290 */ /* 0x000fe20009ffe43f */
[----:B------:R3:W-:Y:S01]  /*01a0*/  UTMACCTL.PF [UR18] ;  /* 0x00000000120079b9 */ /* 0x0007e20008040000 */
[----:B-1----:R-:W-:-:S03]  /*01b0*/  ULEA UR8, UR8, UR4, 0x18 ;  /* 0x0000000408087291 */ /* 0x002fc6000f8ec03f */
[----:B------:R3:W-:Y:S01]  /*01c0*/  UTMACCTL.PF [UR20] ;  /* 0x00000000140079b9 */ /* 0x0007e20008040000 */
[----:B--2---:R-:W-:Y:S02]  /*01d0*/  ULEA UR9, UR6, UR5, 0x18 ;  /* 0x0000000506097291 */ /* 0x004fe4000f8ec03f */
[----:B------:R-:W-:-:S04]  /*01e0*/  UIADD3 UR4, -UR7, 0x100000, URZ ;  /* 0x0010000007047890 */ /* 0x000fc8000fffe13f */
[----:B------:R-:W-:Y:S02]  /*01f0*/  USHF.L.U32 UR5, UR4, 0xb, URZ ;  /* 0x0000000b04057899 */ /* 0x000fe4000800063f */
[----:B------:R-:W-:Y:S01]  /*0200*/  USHF.L.U32 UR4, UR4, 0x1, URZ ;  /* 0x0000000104047899 */ /* 0x000fe2000800063f */
[----:B------:R3:W-:Y:S01]  /*0210*/  UTMACCTL.PF [UR22] ;  /* 0x00000000160079b9 */ /* 0x0007e20008040000 */
[----:B------:R-:W-:-:S04]  /*0220*/  UIADD3 UR6, -UR10, 0x100000, URZ ;  /* 0x001000000a067890 */ /* 0x000fc8000fffe13f */
[----:B------:R-:W-:Y:S02]  /*0230*/  USHF.L.U32 UR7, UR6, 0xb, URZ ;  /* 0x0000000b06077899 */ /* 0x000fe4000800063f */
[----:B------:R-:W-:Y:S01]  /*0240*/  USHF.L.U32 UR6, UR6, 0x1, URZ ;  /* 0x0000000106067899 */ /* 0x000fe2000800063f */
[----:B------:R3:W-:Y:S01]  /*0250*/  UTMACCTL.PF [UR12] ;  /* 0x000000000c0079b9 */ /* 0x0007e20008040000 */
[----:B------:R-:W1:Y:S02]  /*0260*/  FENCE.VIEW.ASYNC.S ;  /* 0x00000000000073c6 */ /* 0x000e640000000000 */
[----:B-1----:R3:W1:Y:S01]  /*0270*/  SYNCS.EXCH.64 URZ, [UR8], UR14 ;  /* 0x0000000e083f75b2 */ /* 0x0026620008000100 */
[----:B------:R3:W2:Y:S01]  /*0280*/  SYNCS.EXCH.64 URZ, [UR8+0x8], UR16 ;  /* 0x00000810083f75b2 */ /* 0x0006a20008000100 */
[----:B------:R3:W4:Y:S06]  /*0290*/  SYNCS.EXCH.64 URZ, [UR9+0x10], UR4 ;  /* 0x00001004093f75b2 */ /* 0x00072c0008000100 */
[----:B------:R3:W5:Y:S01]  /*02a0*/  SYNCS.EXCH.64 URZ, [UR9+0x18], UR6 ;  /* 0x00001806093f75b2 */ /* 0x0007620008000100 */
[----:B------:R3:W1:Y:S01]  /*02b0*/  SYNCS.EXCH.64 URZ, [UR9+0x20], UR4 ;  /* 0x00002004093f75b2 */ /* 0x0006620008000100 */
[----:B------:R3:W1:Y:S02]  /*02c0*/  SYNCS.EXCH.64 URZ, [UR9+0x28], UR6 ;  /* 0x00002806093f75b2 */ /* 0x0006640008000100 */
[----:B---3--:R-:W-:Y:S01]  /*02d0*/  NOP ;  /* 0x0000000000007918 */ /* 0x008fe20000000000 */
.L_x_0:
[----:B------:R-:W-:Y:S01]  /*02e0*/  ISETP.GT.AND P0, PT, R0, 0x3, PT ;  /* 0x000000030000780c */ /* 0x000fe20003f04270 */
[----:B------:R-:W-:Y:S01]  /*02f0*/  NOP ;  /* 0x0000000000007918 */ /* 0x000fe20000000000 */
[----:B-12-45:R-:W-:Y:S11]  /*0300*/  BAR.SYNC.DEFER_BLOCKING 0x0 ;  /* 0x0000000000007b1d */ /* 0x036ff60000010000 */
[----:B------:R-:W-:Y:S05]  /*0310*/  @P0 BRA `(.L_x_1) ;  /* 0x00000008008c0947 */ /* 0x000fea0003800000 */
[----:B------:R-:W-:-:S08]  /*0320*/  NOP ;  /* 0x0000000000007918 */ /* 0x000fd00000000000 */
[----:B------:R-:W1:-:S00]  /*0330*/  USETMAXREG.DEALLOC.CTAPOOL 0x18 ;  /* 0x00000018000079c8 */ /* 0x000e4000080e0500 */
[----:B-1----:R-:W-:-:S13]  /*0340*/  LOP3.LUT P0, RZ, R0, 0x3, RZ, 0xc0, !PT ;  /* 0x0000000300ff7812 */ /* 0x002fda000780c0ff */
[----:B------:R-:W-:Y:S05]  /*0350*/  @P0 EXIT ;  /* 0x000000000000094d */ /* 0x000fea0003800000 */
[----:B------:R-:W1:Y:S01]  /*0360*/  S2UR UR4, SR_CgaCtaId ;  /* 0x00000000000479c3 */ /* 0x000e620000008800 */
[----:B------:R-:W-:Y:S01]  /*0370*/  UMOV UR33, 0x400 ;  /* 0x0000040000217882 */ /* 0x000fe20000000000 */
[----:B------:R-:W-:Y:S01]  /*0380*/  IMAD.MOV.U32 R0, RZ, RZ, -0x80000000 ;  /* 0x80000000ff007424 */ /* 0x000fe200078e00ff */
[----:B------:R-:W-:Y:S01]  /*0390*/  ULDC UR9, c[0x0][0x21c] ;  /* 0x0000870000097ab9 */ /* 0x000fe20000000800 */
[----:B------:R-:W-:Y:S01]  /*03a0*/  ULDC.64 UR22, c[0x0][0x198] ;  /* 0x0000660000167ab9 */ /* 0x000fe20000000a00 */
[----:B------:R-:W-:Y:S02]  /*03b0*/  UIADD3 UR6, UR9, -0x1, URZ ;  /* 0xffffffff09067890 */ /* 0x000fe4000fffe03f */
[----:B------:R-:W-:Y:S01]  /*03c0*/  UIADD3 UR8, -UR9, URZ, URZ ;  /* 0x0000003f09087290 */ /* 0x000fe2000fffe13f */
[----:B------:R-:W2:Y:S01]  /*03d0*/  S2UR UR20, SR_CTAID.Y ;  /* 0x00000000001479c3 */ /* 0x000ea20000002600 */
[----:B------:R-:W-:Y:S02]  /*03e0*/  USHF.R.S32.HI UR7, URZ, 0x1f, UR6 ;  /* 0x0000001f3f077899 */ /* 0x000fe40008011406 */
[----:B------:R-:W-:-:S02]  /*03f0*/  USHF.R.S32.HI UR8, URZ, 0x1f, UR8 ;  /* 0x0000001f3f087899 */ /* 0x000fc40008011408 */
[----:B------:R-:W-:Y:S02]  /*0400*/  ULEA.HI UR7, UR7, UR6, URZ, 0x7 ;  /* 0x0000000607077291 */ /* 0x000fe4000f8f383f */
[----:B------:R-:W-:Y:S01]  /*0410*/  ULEA.HI UR8, UR8, -UR9, URZ, 0x7 ;  /* 0x8000000908087291 */ /* 0x000fe2000f8f383f */
[----:B------:R-:W3:Y:S01]  /*0420*/  S2UR UR21, SR_CTAID.Z ;  /* 0x00000000001579c3 */ /* 0x000ee20000002700 */
[----:B------:R-:W-:Y:S02]  /*0430*/  ULEA.HI.SX32 UR7, UR7, 0x1, 0x19 ;  /* 0x0000000107077891 */ /* 0x000fe4000f8fca3f */
[----:B------:R-:W-:Y:S02]  /*0440*/  USHF.R.S32.HI UR8, URZ, 0x7, UR8 ;  /* 0x000000073f087899 */ /* 0x000fe40008011408 */
[----:B------:R-:W-:Y:S01]  /*0450*/  UISETP.GT.AND UP0, UPT, UR9, URZ, UPT ;  /* 0x0000003f0900728c */ /* 0x000fe2000bf04270 */
[----:B------:R-:W-:Y:S01]  /*0460*/  UMOV UR10, URZ ;  /* 0x0000003f000a7c82 */ /* 0x000fe20008000000 */
[----:B-1----:R-:W-:Y:S01]  /*0470*/  ULEA UR33, UR4, UR33, 0x18 ;  /* 0x0000002104217291 */ /* 0x002fe2000f8ec03f */
[----:B------:R-:W1:Y:S01]  /*0480*/  S2UR UR35, SR_CTAID.X ;  /* 0x00000000002379c3 */ /* 0x000e620000002500 */
[----:B------:R-:W-:Y:S01]  /*0490*/  UMOV UR18, 0x40 ;  /* 0x0000004000127882 */ /* 0x000fe20000000000 */
[----:B------:R-:W-:-:S02]  /*04a0*/  ULDC.64 UR4, c[0x0][0x198] ;  /* 0x0000660000047ab9 */ /* 0x000fc40000000a00 */
[----:B------:R-:W-:-:S04]  /*04b0*/  UIADD3 UR14, UP1, UR4, 0xf0, URZ ;  /* 0x000000f0040e7890 */ /* 0x000fc8000ff3e03f */
[----:B------:R-:W4:Y:S02]  /*04c0*/  SYNCS.PHASECHK.TRANS64.TRYWAIT P0, [UR33+0x18], R0 ;  /* 0x00001800ff0075a7 */ /* 0x000f240008000161 */
[----:B-1234-:R-:W-:Y:S06]  /*04d0*/  @!P0 BRA `(.L_x_2) ;  /* 0x0000005800c48947 */ /* 0x01efec0003800000 */
.L_x_21:
[----:B------:R-:W-:Y:S01]  /*04e0*/  UIADD3 UR4, -UR8, URZ, URZ ;  /* 0x0000003f08047290 */ /* 0x000fe2000fffe13f */
[----:B------:R-:W-:Y:S01]  /*04f0*/  ELECT P0, URZ, PT ;  /* 0x00000000003f782f */ /* 0x000fe20003800000 */
[----:B------:R-:W-:Y:S02]  /*0500*/  UIADD3 UR22, UP2, UR22, 0xf0, URZ ;  /* 0x000000f016167890 */ /* 0x000fe4000ff5e03f */
[----:B------:R-:W-:-:S03]  /*0510*/  UIADD3.X UR5, URZ, UR5, URZ, UP1, !UPT ;  /* 0x000000053f057290 */ /* 0x000fc60008ffe43f */
[----:B------:R-:W-:Y:S01]  /*0520*/  @!UP0 UMOV UR7, UR4 ;  /* 0x0000000400078c82 */ /* 0x000fe20008000000 */
[----:B------:R-:W-:Y:S02]  /*0530*/  UIADD3 UR8, UR33, 0x10400, URZ ;  /* 0x0001040021087890 */ /* 0x000fe4000fffe03f */
[----:B------:R-:W-:Y:S02]  /*0540*/  USHF.L.U32 UR6, UR7, 0x7, URZ ;  /* 0x0000000707067899 */ /* 0x000fe4000800063f */
[----:B------:R-:W-:Y:S02]  /*0550*/  UIADD3 UR9, UR33, 0x10, URZ ;  /* 0x0000001021097890 */ /* 0x000fe4000fffe03f */
[----:B------:R-:W-:Y:S01]  /*0560*/  UIADD3 UR11, UR6, -0x80, URZ ;  /* 0xffffff80060b7890 */ /* 0x000fe2000fffe03f */
[----:B------:R-:W-:Y:S01]  /*0570*/  @P0 IMAD.MOV.U32 R2, RZ, RZ, 0x8000 ;  /* 0x00008000ff020424 */ /* 0x000fe200078e00ff */
[----:B------:R-:W-:Y:S02]  /*0580*/  UIADD3 UR16, UR33, 0x14400, URZ ;  /* 0x0001440021107890 */ /* 0x000fe4000fffe03f */
[----:B------:R-:W-:-:S02]  /*0590*/  UIADD3 UR17, UR33, 0x10, URZ ;  /* 0x0000001021117890 */ /* 0x000fc4000fffe03f */
[----:B------:R2:W-:Y:S01]  /*05a0*/  @P0 SYNCS.ARRIVE.TRANS64 RZ, [UR33+0x10], R2 ;  /* 0x00001002ffff09a7 */ /* 0x0005e20008000021 */
[----:B------:R-:W-:Y:S01]  /*05b0*/  UIADD3.X UR23, URZ, UR23, URZ, UP2, !UPT ;  /* 0x000000173f177290 */ /* 0x000fe200097fe43f */
[----:B------:R-:W-:Y:S01]  /*05c0*/  UMOV UR12, UR20 ;  /* 0x00000014000c7c82 */ /* 0x000fe20008000000 */
[----:B------:R-:W-:Y:S01]  /*05d0*/  UMOV UR13, UR21 ;  /* 0x00000015000d7c82 */ /* 0x000fe20008000000 */
[----:B------:R-:W-:Y:S01]  /*05e0*/  UMOV UR4, UR14 ;  /* 0x0000000e00047c82 */ /* 0x000fe20008000000 */
[----:B------:R-:W-:Y:S01]  /*05f0*/  UMOV UR19, UR11 ;  /* 0x0000000b00137c82 */ /* 0x000fe20008000000 */
[----:B------:R2:W-:Y:S04]  /*0600*/  UTMALDG.4D [UR8], [UR4], desc[URZ] ;  /* 0x00003f08040075b4 */ /* 0x0005e80008019000 */
[----:B------:R2:W-:Y:S01]  /*0610*/  UTMALDG.4D [UR16], [UR22], desc[URZ] ;  /* 0x00003f10160075b4 */ /* 0x0005e20008019000 */
[----:B------:R-:W3:Y:S02]  /*0620*/  SYNCS.PHASECHK.TRANS64.TRYWAIT P0, [UR33+0x8], R0 ;  /* 0x00000800ff0075a7 */ /* 0x000ee40008000161 */
[----:B--23--:R-:W-:Y:S05]  /*0630*/  @!P0 BRA `(.L_x_3) ;  /* 0x00000058008c8947 */ /* 0x00cfea0003800000 */
.L_x_22:
[----:B------:R-:W-:Y:S01]  /*0640*/  ELECT P0, URZ, PT ;  /* 0x00000000003f782f */ /* 0x000fe20003800000 */
[----:B------:R-:W-:Y:S01]  /*0650*/  ULDC.64 UR4, c[0x0][0x198] ;  /* 0x0000660000047ab9 */ /* 0x000fe20000000a00 */
[----:B------:R-:W-:Y:S01]  /*0660*/  ULDC.64 UR8, c[0x0][0x198] ;  /* 0x0000660000087ab9 */ /* 0x000fe20000000a00 */
[----:B------:R-:W-:Y:S02]  /*0670*/  UIADD3 UR4, UP0, UR4, 0x70, URZ ;  /* 0x0000007004047890 */ /* 0x000fe4000ff1e03f */
[----:B------:R-:W-:Y:S02]  /*0680*/  UIADD3 UR8, UP1, UR8, 0x70, URZ ;  /* 0x0000007008087890 */ /* 0x000fe4000ff3e03f */
[----:B------:R-:W-:Y:S02]  /*0690*/  UIADD3.X UR5, URZ, UR5, URZ, UP0, !UPT ;  /* 0x000000053f057290 */ /* 0x000fe400087fe43f */
[----:B------:R-:W-:Y:S02]  /*06a0*/  UISETP.GE.AND UP0, UPT, UR7, 0x2, UPT ;  /* 0x000000020700788c */ /* 0x000fe4000bf06270 */
[----:B------:R-:W-:-:S02]  /*06b0*/  USHF.L.U32 UR35, UR35, 0x7, URZ ;  /* 0x0000000723237899 */ /* 0x000fc4000800063f */
[----:B------:R-:W-:Y:S01]  /*06c0*/  @P0 IMAD.MOV.U32 R0, RZ, RZ, 0x8000 ;  /* 0x00008000ff000424 */ /* 0x000fe200078e00ff */
[----:B------:R-:W-:Y:S02]  /*06d0*/  UIADD3 UR32, UR33, 0x8400, URZ ;  /* 0x0000840021207890 */ /* 0x000fe4000fffe03f */
[----:B------:R-:W-:Y:S02]  /*06e0*/  UIADD3 UR16, UR33, 0xc400, URZ ;  /* 0x0000c40021107890 */ /* 0x000fe4000fffe03f */
[----:B------:R2:W-:Y:S01]  /*06f0*/  @P0 SYNCS.ARRIVE.TRANS64 RZ, [UR33], R0 ;  /* 0x00000000ffff09a7 */ /* 0x0005e20008000021 */
[----:B------:R-:W-:Y:S01]  /*0700*/  PLOP3.LUT P0, PT, PT, PT, UP0, 0x80, 0x0 ;  /* 0x000000000000781c */ /* 0x000fe20003f0f008 */
[----:B------:R-:W-:Y:S01]  /*0710*/  UIADD3.X UR9, URZ, UR9, URZ, UP1, !UPT ;  /* 0x000000093f097290 */ /* 0x000fe20008ffe43f */
[----:B------:R-:W-:Y:S01]  /*0720*/  UMOV UR34, URZ ;  /* 0x0000003f00227c82 */ /* 0x000fe20008000000 */
[----:B------:R-:W-:Y:S01]  /*0730*/  UMOV UR36, UR20 ;  /* 0x0000001400247c82 */ /* 0x000fe20008000000 */
[----:B------:R-:W-:Y:S01]  /*0740*/  UMOV UR37, UR21 ;  /* 0x0000001500257c82 */ /* 0x000fe20008000000 */
[----:B------:R-:W-:Y:S01]  /*0750*/  UMOV UR18, 0x40 ;  /* 0x0000004000127882 */ /* 0x000fe20000000000 */
[----:B------:R-:W-:Y:S01]  /*0760*/  UMOV UR17, UR33 ;  /* 0x0000002100117c82 */ /* 0x000fe20008000000 */
[----:B------:R-:W-:Y:S01]  /*0770*/  UMOV UR19, UR35 ;  /* 0x0000002300137c82 */ /* 0x000fe20008000000 */
[----:B------:R3:W-:Y:S01]  /*0780*/  UTMALDG.4D [UR32], [UR4], desc[URZ] ;  /* 0x00003f20040075b4 */ /* 0x0007e20008019000 */
[----:B--2---:R-:W-:Y:S01]  /*0790*/  MOV R0, 0x1 ;  /* 0x0000000100007802 */ /* 0x004fe20000000f00 */
[----:B------:R3:W-:Y:S03]  /*07a0*/  UTMALDG.4D [UR16], [UR8], desc[URZ] ;  /* 0x00003f10080075b4 */ /* 0x0007e60008019000 */
[----:B---3--:R-:W-:Y:S05]  /*07b0*/  @!P0 BRA `(.L_x_4) ;  /* 0x0000000000e08947 */ /* 0x008fea0003800000 */
[----:B------:R-:W-:Y:S01]  /*07c0*/  UIADD3 UR7, -UR7, URZ, URZ ;  /* 0x0000003f07077290 */ /* 0x000fe2000fffe13f */
[----:B-1----:R-:W-:Y:S01]  /*07d0*/  IMAD.MOV.U32 R5, RZ, RZ, 0x1 ;  /* 0x00000001ff057424 */ /* 0x002fe200078e00ff */
[----:B------:R-:W-:Y:S01]  /*07e0*/  UIADD3 UR19, UR6, -0x100, URZ ;  /* 0xffffff0006137890 */ /* 0x000fe2000fffe03f */
[----:B------:R-:W-:-:S03]  /*07f0*/  ULDC.64 UR14, c[0x0][0x198] ;  /* 0x00006600000e7ab9 */ /* 0x000fc60000000a00 */
[----:B------:R-:W-:-:S08]  /*0800*/  IMAD.U32 R4, RZ, RZ, UR7 ;  /* 0x00000007ff047e24 */ /* 0x000fd0000f8e00ff */
.L_x_7:
[----:B------:R-:W-:-:S05]  /*0810*/  LOP3.LUT R0, R5, 0x1, RZ, 0x3c, !PT ;  /* 0x0000000105007812 */ /* 0x000fca00078e3cff */
[----:B------:R-:W-:-:S04]  /*0820*/  IMAD.U32 R2, R0, -0x80000000, RZ ;  /* 0x8000000000027824 */ /* 0x000fc800078e00ff */
[----:B------:R-:W1:Y:S02]  /*0830*/  SYNCS.PHASECHK.TRANS64.TRYWAIT P0, [UR33+0x18], R2 ;  /* 0x00001802ff0075a7 */ /* 0x000e640008000161 */
[----:B-1----:R-:W-:Y:S05]  /*0840*/  @!P0 BRA `(.L_x_5) ;  /* 0x0000005800288947 */ /* 0x002fea0003800000 */
.L_x_24:
[----:B------:R-:W-:Y:S01]  /*0850*/  ELECT P0, URZ, PT ;  /* 0x00000000003f782f */ /* 0x000fe20003800000 */
[----:B------:R-:W-:Y:S01]  /*0860*/  VIADD R4, R4, 0x1 ;  /* 0x0000000104047836 */ /* 0x000fe20000000000 */
[----:B------:R-:W-:Y:S02]  /*0870*/  UIADD3 UR4, UP0, UR14, 0xf0, URZ ;  /* 0x000000f00e047890 */ /* 0x000fe4000ff1e03f */
[----:B------:R-:W-:Y:S02]  /*0880*/  UIADD3 UR6, UP1, UR14, 0xf0, URZ ;  /* 0x000000f00e067890 */ /* 0x000fe4000ff3e03f */
[----:B------:R-:W-:Y:S01]  /*0890*/  UIADD3 UR16, UR33, 0x10400, URZ ;  /* 0x0001040021107890 */ /* 0x000fe2000fffe03f */
[----:B------:R-:W-:Y:S01]  /*08a0*/  ISETP.NE.AND P1, PT, R4, -0x1, PT ;  /* 0xffffffff0400780c */ /* 0x000fe20003f25270 */
[----:B------:R-:W-:Y:S02]  /*08b0*/  UIADD3 UR17, UR33, 0x10, URZ ;  /* 0x0000001021117890 */ /* 0x000fe4000fffe03f */
[----:B------:R-:W-:-:S02]  /*08c0*/  UIADD3.X UR5, URZ, UR15, URZ, UP0, !UPT ;  /* 0x0000000f3f057290 */ /* 0x000fc400087fe43f */
[----:B------:R-:W-:Y:S01]  /*08d0*/  UIADD3 UR8, UR33, 0x14400, URZ ;  /* 0x0001440021087890 */ /* 0x000fe2000fffe03f */
[----:B------:R-:W-:Y:S01]  /*08e0*/  @P0 MOV R2, 0x8000 ;  /* 0x0000800000020802 */ /* 0x000fe20000000f00 */
[----:B------:R-:W-:Y:S02]  /*08f0*/  UIADD3 UR9, UR33, 0x10, URZ ;  /* 0x0000001021097890 */ /* 0x000fe4000fffe03f */
[----:B------:R-:W-:Y:S01]  /*0900*/  UIADD3.X UR7, URZ, UR15, URZ, UP1, !UPT ;  /* 0x0000000f3f077290 */ /* 0x000fe20008ffe43f */
[----:B------:R2:W-:Y:S01]  /*0910*/  @P0 SYNCS.ARRIVE.TRANS64 RZ, [UR33+0x10], R2 ;  /* 0x00001002ffff09a7 */ /* 0x0005e20008000021 */
[----:B------:R-:W-:Y:S01]  /*0920*/  UMOV UR18, URZ ;  /* 0x0000003f00127c82 */ /* 0x000fe20008000000 */
[----:B------:R-:W-:Y:S01]  /*0930*/  UMOV UR10, 0x40 ;  /* 0x00000040000a7882 */ /* 0x000fe20000000000 */
[----:B------:R-:W-:Y:S01]  /*0940*/  UMOV UR11, UR19 ;  /* 0x00000013000b7c82 */ /* 0x000fe20008000000 */
[----:B------:R-:W-:Y:S01]  /*0950*/  UMOV UR12, UR20 ;  /* 0x00000014000c7c82 */ /* 0x000fe20008000000 */
[----:B------:R-:W-:Y:S01]  /*0960*/  UMOV UR13, UR21 ;  /* 0x00000015000d7c82 */ /* 0x000fe20008000000 */
[----:B------:R3:W-:Y:S01]  /*0970*/  UTMALDG.4D [UR16], [UR4], desc[URZ] ;  /* 0x00003f10040075b4 */ /* 0x0007e20008019000 */
[----:B------:R-:W-:Y:S01]  /*0980*/  UIADD3 UR27, UR19, 0x80, URZ ;  /* 0x00000080131b7890 */ /* 0x000fe2000fffe03f */
[----:B--2---:R-:W-:Y:S01]  /*0990*/  IMAD.U32 R2, R5, -0x80000000, RZ ;  /* 0x8000000005027824 */ /* 0x004fe200078e00ff */
[----:B------:R3:W-:Y:S03]  /*09a0*/  UTMALDG.4D [UR8], [UR6], desc[URZ] ;  /* 0x00003f08060075b4 */ /* 0x0007e60008019000 */
[----:B------:R-:W2:Y:S02]  /*09b0*/  SYNCS.PHASECHK.TRANS64.TRYWAIT P0, [UR33+0x28], R2 ;  /* 0x00002802ff0075a7 */ /* 0x000ea40008000161 */
[----:B--23--:R-:W-:Y:S05]  /*09c0*/  @!P0 BRA `(.L_x_6) ;  /* 0x0000005400e88947 */ /* 0x00cfea0003800000 */
.L_x_26:
[----:B------:R-:W-:Y:S02]  /*09d0*/  ELECT P0, URZ, PT ;  /* 0x00000000003f782f */ /* 0x000fe40003800000 */
[----:B-1----:R-:W-:Y:S01]  /*09e0*/  MOV R5, R0 ;  /* 0x0000000000057202 */ /* 0x002fe20000000f00 */
[----:B------:R-:W-:Y:S02]  /*09f0*/  UIADD3 UR4, UP0, UR14, 0x170, URZ ;  /* 0x000001700e047890 */ /* 0x000fe4000ff1e03f */
[----:B------:R-:W-:Y:S02]  /*0a00*/  UIADD3 UR6, UP1, UR14, 0x170, URZ ;  /* 0x000001700e067890 */ /* 0x000fe4000ff3e03f */
[----:B------:R-:W-:Y:S02]  /*0a10*/  UIADD3 UR24, UR33, 0x400, URZ ;  /* 0x0000040021187890 */ /* 0x000fe4000fffe03f */
[----:B------:R-:W-:Y:S02]  /*0a20*/  UIADD3 UR25, UR33, 0x20, URZ ;  /* 0x0000002021197890 */ /* 0x000fe4000fffe03f */
[----:B------:R-:W-:-:S02]  /*0a30*/  UIADD3.X UR5, URZ, UR15, URZ, UP0, !UPT ;  /* 0x0000000f3f057290 */ /* 0x000fc400087fe43f */
[----:B------:R-:W-:Y:S01]  /*0a40*/  UIADD3 UR8, UR33, 0x4400, URZ ;  /* 0x0000440021087890 */ /* 0x000fe2000fffe03f */
[----:B------:R-:W-:Y:S01]  /*0a50*/  @P0 IMAD.MOV.U32 R2, RZ, RZ, 0x8000 ;  /* 0x00008000ff020424 */ /* 0x000fe200078e00ff */
[----:B------:R-:W-:Y:S02]  /*0a60*/  UIADD3 UR9, UR33, 0x20, URZ ;  /* 0x0000002021097890 */ /* 0x000fe4000fffe03f */
[----:B------:R-:W-:Y:S01]  /*0a70*/  UIADD3.X UR7, URZ, UR15, URZ, UP1, !UPT ;  /* 0x0000000f3f077290 */ /* 0x000fe20008ffe43f */
[----:B------:R2:W-:Y:S01]  /*0a80*/  @P0 SYNCS.ARRIVE.TRANS64 RZ, [UR33+0x20], R2 ;  /* 0x00002002ffff09a7 */ /* 0x0005e20008000021 */
[----:B------:R-:W-:Y:S01]  /*0a90*/  UMOV UR26, URZ ;  /* 0x0000003f001a7c82 */ /* 0x000fe20008000000 */
[----:B------:R-:W-:Y:S01]  /*0aa0*/  UMOV UR28, UR20 ;  /* 0x00000014001c7c82 */ /* 0x000fe20008000000 */
[----:B------:R-:W-:Y:S01]  /*0ab0*/  UMOV UR29, UR21 ;  /* 0x00000015001d7c82 */ /* 0x000fe20008000000 */
[----:B------:R-:W-:Y:S01]  /*0ac0*/  UMOV UR10, 0x40 ;  /* 0x00000040000a7882 */ /* 0x000fe20000000000 */
[----:B------:R-:W-:Y:S01]  /*0ad0*/  UMOV UR12, UR20 ;  /* 0x00000014000c7c82 */ /* 0x000fe20008000000 */
[----:B------:R-:W-:Y:S01]  /*0ae0*/  UMOV UR13, UR21 ;  /* 0x00000015000d7c82 */ /* 0x000fe20008000000 */
[----:B------:R-:W-:Y:S01]  /*0af0*/  UMOV UR11, UR27 ;  /* 0x0000001b000b7c82 */ /* 0x000fe20008000000 */
[----:B------:R2:W-:Y:S01]  /*0b00*/  UTMALDG.4D [UR24], [UR4], desc[URZ] ;  /* 0x00003f18040075b4 */ /* 0x0005e20008019000 */
[----:B------:R-:W-:Y:S01]  /*0b10*/  UIADD3 UR19, UR19, -0x80, URZ ;  /* 0xffffff8013137890 */ /* 0x000fe2000fffe03f */
[----:B------:R2:W-:Y:S02]  /*0b20*/  UTMALDG.4D [UR8], [UR6], desc[URZ] ;  /* 0x00003f08060075b4 */ /* 0x0005e40008019000 */
[----:B--2---:R-:W-:Y:S09]  /*0b30*/  @P1 BRA `(.L_x_7) ;  /* 0xfffffffc00341947 */ /* 0x004ff2000383ffff */
.L_x_4:
[----:B------:R-:W-:-:S04]  /*0b40*/  IMAD.U32 R2, R0, -0x80000000, RZ ;  /* 0x8000000000027824 */ /* 0x000fc800078e00ff */
[----:B------:R-:W2:Y:S02]  /*0b50*/  SYNCS.PHASECHK.TRANS64.TRYWAIT P0, [UR33+0x28], R2 ;  /* 0x00002802ff0075a7 */ /* 0x000ea40008000161 */
[----:B--2---:R-:W-:Y:S05]  /*0b60*/  @!P0 BRA `(.L_x_8) ;  /* 0x00000054009c8947 */ /* 0x004fea0003800000 */
.L_x_28:
[----:B------:R-:W-:Y:S02]  /*0b70*/  ELECT P0, URZ, PT ;  /* 0x00000000003f782f */ /* 0x000fe40003800000 */
[----:B------:R-:W-:Y:S01]  /*0b80*/  LOP3.LUT R0, R0, 0x1, RZ, 0x3c, !PT ;  /* 0x0000000100007812 */ /* 0x000fe200078e3cff */
[----:B------:R-:W-:Y:S01]  /*0b90*/  ULDC.64 UR4, c[0x0][0x198] ;  /* 0x0000660000047ab9 */ /* 0x000fe20000000a00 */
[----:B------:R-:W-:Y:S01]  /*0ba0*/  ULDC.64 UR10, c[0x0][0x198] ;  /* 0x00006600000a7ab9 */ /* 0x000fe20000000a00 */
[----:B------:R-:W-:Y:S02]  /*0bb0*/  UIADD3 UR6, UP0, UR4, 0x170, URZ ;  /* 0x0000017004067890 */ /* 0x000fe4000ff1e03f */
[----:B------:R-:W-:Y:S02]  /*0bc0*/  UIADD3 UR16, UR33, 0x400, URZ ;  /* 0x0000040021107890 */ /* 0x000fe4000fffe03f */
[----:B------:R-:W-:Y:S02]  /*0bd0*/  UIADD3.X UR7, URZ, UR5, URZ, UP0, !UPT ;  /* 0x000000053f077290 */ /* 0x000fe400087fe43f */
[----:B------:R-:W-:-:S02]  /*0be0*/  UIADD3 UR4, UP0, UR10, 0x170, URZ ;  /* 0x000001700a047890 */ /* 0x000fc4000ff1e03f */
[----:B------:R-:W-:Y:S01]  /*0bf0*/  UIADD3 UR17, UR33, 0x20, URZ ;  /* 0x0000002021117890 */ /* 0x000fe2000fffe03f */
[----:B------:R-:W-:Y:S01]  /*0c00*/  @P0 IMAD.MOV.U32 R2, RZ, RZ, 0x8000 ;  /* 0x00008000ff020424 */ /* 0x000fe200078e00ff */
[----:B------:R-:W-:Y:S02]  /*0c10*/  UIADD3 UR8, UR33, 0x4400, URZ ;  /* 0x0000440021087890 */ /* 0x000fe4000fffe03f */
[----:B------:R-:W-:Y:S02]  /*0c20*/  UIADD3 UR9, UR33, 0x20, URZ ;  /* 0x0000002021097890 */ /* 0x000fe4000fffe03f */
[----:B------:R2:W-:Y:S01]  /*0c30*/  @P0 SYNCS.ARRIVE.TRANS64 RZ, [UR33+0x20], R2 ;  /* 0x00002002ffff09a7 */ /* 0x0005e20008000021 */
[----:B------:R-:W-:Y:S01]  /*0c40*/  UIADD3.X UR5, URZ, UR11, URZ, UP0, !UPT ;  /* 0x0000000b3f057290 */ /* 0x000fe200087fe43f */
[----:B------:R-:W-:Y:S01]  /*0c50*/  UMOV UR18, URZ ;  /* 0x0000003f00127c82 */ /* 0x000fe20008000000 */
[----:B------:R-:W-:Y:S01]  /*0c60*/  UMOV UR19, URZ ;  /* 0x0000003f00137c82 */ /* 0x000fe20008000000 */
[----:B------:R-:W-:Y:S01]  /*0c70*/  UMOV UR10, 0x40 ;  /* 0x00000040000a7882 */ /* 0x000fe20000000000 */
[----:B------:R-:W-:Y:S01]  /*0c80*/  UMOV UR11, URZ ;  /* 0x0000003f000b7c82 */ /* 0x000fe20008000000 */
[----:B------:R-:W-:Y:S01]  /*0c90*/  UMOV UR12, UR20 ;  /* 0x00000014000c7c82 */ /* 0x000fe20008000000 */
[----:B--2---:R-:W-:Y:S01]  /*0ca0*/  IMAD.U32 R2, R0, -0x80000000, RZ ;  /* 0x8000000000027824 */ /* 0x004fe200078e00ff */
[----:B------:R-:W-:Y:S01]  /*0cb0*/  UMOV UR13, UR21 ;  /* 0x00000015000d7c82 */ /* 0x000fe20008000000 */
[----:B------:R2:W-:Y:S01]  /*0cc0*/  UTMALDG.4D [UR16], [UR6], desc[URZ] ;  /* 0x00003f10060075b4 */ /* 0x0005e20008019000 */
[----:B------:R2:W-:Y:S01]  /*0cd0*/  UTMALDG.4D [UR8], [UR4], desc[URZ] ;  /* 0x00003f08040075b4 */ /* 0x0005e20008019000 */
[----:B------:R-:W3:Y:S02]  /*0ce0*/  SYNCS.PHASECHK.TRANS64.TRYWAIT P0, [UR33+0x28], R2 ;  /* 0x00002802ff0075a7 */ /* 0x000ee40008000161 */
[----:B--23--:R-:W-:Y:S05]  /*0cf0*/  @!P0 BRA `(.L_x_9) ;  /* 0x0000005400548947 */ /* 0x00cfea0003800000 */
.L_x_30:
[----:B------:R-:W-:-:S13]  /*0d00*/  ELECT P0, URZ, PT ;  /* 0x00000000003f782f */ /* 0x000fda0003800000 */
[----:B------:R-:W-:Y:S05]  /*0d10*/  @!P0 EXIT ;  /* 0x000000000000894d */ /* 0x000fea0003800000 */
[----:B------:R-:W-:-:S04]  /*0d20*/  MOV R0, 0x8000 ;  /* 0x0000800000007802 */ /* 0x000fc80000000f00 */
[----:B------:R-:W-:Y:S01]  /*0d30*/  SYNCS.ARRIVE.TRANS64 RZ, [UR33+0x20], R0 ;  /* 0x00002000ffff79a7 */ /* 0x000fe20008000021 */
[----:B------:R-:W-:Y:S05]  /*0d40*/  EXIT ;  /* 0x000000000000794d */ /* 0x000fea0003800000 */
.L_x_1:
[----:B------:R-:W-:-:S08]  /*0d50*/  NOP ;  /* 0x0000000000007918 */ /* 0x000fd00000000000 */
[----:B------:R-:W1:Y:S02]  /*0d60*/  USETMAXREG.TRY_ALLOC.CTAPOOL UP0, 0xf0 ;  /* 0x000000f0000079c8 */ /* 0x000e640008000600 */
[----:B-1----:R-:W-:-:S13]  /*0d70*/  PLOP3.LUT P0, PT, PT, PT, UP0, 0x80, 0x0 ;  /* 0x000000000000781c */ /* 0x002fda0003f0f008 */
[----:B------:R-:W-:Y:S05]  /*0d80*/  @!P0 BRA `(.L_x_1) ;  /* 0xfffffffc00f08947 */ /* 0x000fea000383ffff */
[----:B------:R-:W-:Y:S01]  /*0d90*/  VIADD R4, R18, 0xffffff80 ;  /* 0xffffff8012047836 */ /* 0x000fe20000000000 */
[----:B------:R-:W1:Y:S01]  /*0da0*/  S2UR UR5, SR_CgaCtaId ;  /* 0x00000000000579c3 */ /* 0x000e620000008800 */
[----:B------:R-:W-:Y:S01]  /*0db0*/  SHF.R.U32.HI R6, RZ, 0x7, R18 ;  /* 0x00000007ff067819 */ /* 0x000fe20000011612 */
[----:B------:R-:W-:Y:S02]  /*0dc0*/  UMOV UR4, 0x400 ;  /* 0x0000040000047882 */ /* 0x000fe40000000000 */
[----:B------:R-:W-:-:S04]  /*0dd0*/  PRMT R2, R4, 0x9910, RZ ;  /* 0x0000991004027816 */ /* 0x000fc800000000ff */
[----:B------:R-:W-:-:S04]  /*0de0*/  SHF.R.S32.HI R2, RZ, 0xf, R2 ;  /* 0x0000000fff027819 */ /* 0x000fc80000011402 */
[----:B------:R-:W-:-:S04]  /*0df0*/  LOP3.LUT R3, R2, 0xffff, RZ, 0xc0, !PT ;  /* 0x0000ffff02037812 */ /* 0x000fc800078ec0ff */
[----:B------:R-:W-:-:S04]  /*0e00*/  LEA.HI R2, R3, R4, RZ, 0x17 ;  /* 0x0000000403027211 */ /* 0x000fc800078fb8ff */
[----:B------:R-:W-:-:S04]  /*0e10*/  PRMT R3, R2, 0x9910, RZ ;  /* 0x0000991002037816 */ /* 0x000fc800000000ff */
[----:B------:R-:W-:Y:S01]  /*0e20*/  SHF.R.S32.HI R3, RZ, 0x7, R3 ;  /* 0x00000007ff037819 */ /* 0x000fe20000011403 */
[----:B-1----:R-:W-:-:S03]  /*0e30*/  ULEA UR4, UR5, UR4, 0x18 ;  /* 0x0000000405047291 */ /* 0x002fc6000f8ec03f */
[----:B------:R-:W-:-:S05]  /*0e40*/  PRMT R3, R3, 0x9910, RZ ;  /* 0x0000991003037816 */ /* 0x000fca00000000ff */
[----:B------:R-:W-:-:S05]  /*0e50*/  IMAD.SHL.U32 R5, R3, 0x80, RZ ;  /* 0x0000008003057824 */ /* 0x000fca00078e00ff */
[----:B------:R-:W-:Y:S01]  /*0e60*/  ISETP.NE.AND P0, PT, R4, R5, PT ;  /* 0x000000050400720c */ /* 0x000fe20003f05270 */
[----:B------:R-:W-:-:S03]  /*0e70*/  VIADD R5, R3, 0xffffffff ;  /* 0xffffffff03057836 */ /* 0x000fc60000000000 */
[----:B------:R-:W-:-:S13]  /*0e80*/  ISETP.LT.U32.AND P0, PT, R18, 0x80, P0 ;  /* 0x000000801200780c */ /* 0x000fda0000701070 */
[----:B------:R-:W-:Y:S02]  /*0e90*/  @!P0 IADD3 R5, R3, RZ, RZ ;  /* 0x000000ff03058210 */ /* 0x000fe40007ffe0ff */
[----:B------:R-:W-:-:S04]  /*0ea0*/  ISETP.NE.AND P0, PT, R6, 0x1, PT ;  /* 0x000000010600780c */ /* 0x000fc80003f05270 */
[----:B------:R-:W1:Y:S09]  /*0eb0*/  SHFL.IDX PT, R5, R5, RZ, 0x1f ;  /* 0x00001fff05057589 */ /* 0x000e7200000e0000 */
[----:B------:R-:W-:Y:S06]  /*0ec0*/  @!P0 BAR.ARV 0x2, 0x100 ;  /* 0x0084000000008b1d */ /* 0x000fec0000002000 */
[----:B------:R-:W2:Y:S01]  /*0ed0*/  SYNCS.PHASECHK.TRANS64.TRYWAIT P0, [UR4], RZ ;  /* 0x000000ffff0075a7 */ /* 0x000ea20008000144 */
[----:B-1----:R-:W-:-:S13]  /*0ee0*/  R2UR UR5, R5 ;  /* 0x00000000050572ca */ /* 0x002fda00000e0000 */
[----:B------:R-:W-:-:S04]  /*0ef0*/  USHF.L.U32 UR5, UR5, 0x7, URZ ;  /* 0x0000000705057899 */ /* 0x000fc8000800063f */
[----:B------:R-:W-:Y:S01]  /*0f00*/  USHF.R.S32.HI UR6, URZ, 0x7, UR5 ;  /* 0x000000073f067899 */ /* 0x000fe20008011405 */
[----:B--2---:R-:W-:Y:S11]  /*0f10*/  @!P0 BRA `(.L_x_10) ;  /* 0x0000005000e88947 */ /* 0x004ff60003800000 */
.L_x_31:
[----:B------:R-:W2:Y:S01]  /*0f20*/  SYNCS.PHASECHK.TRANS64.TRYWAIT P0, [UR4+0x10], RZ ;  /* 0x000010ffff0075a7 */ /* 0x000ea20008000144 */
[----:B------:R-:W-:Y:S02]  /*0f30*/  ULEA.HI UR5, UR5, UR6, URZ, 0x1 ;  /* 0x0000000605057291 */ /* 0x000fe4000f8f083f */
[----:B------:R-:W-:Y:S02]  /*0f40*/  UIADD3 UR7, UR4, 0x10400, URZ ;  /* 0x0001040004077890 */ /* 0x000fe4000fffe03f */
[----:B------:R-:W-:Y:S02]  /*0f50*/  ULOP3.LUT UR5, UR5, 0xfffffffe, URZ, 0xc0, !UPT ;  /* 0xfffffffe05057892 */ /* 0x000fe4000f8ec03f */
[----:B------:R-:W-:Y:S02]  /*0f60*/  USHF.R.U32.HI UR7, URZ, 0x4, UR7 ;  /* 0x000000043f077899 */ /* 0x000fe40008011607 */
[----:B------:R-:W-:Y:S02]  /*0f70*/  UIADD3 UR5, UR6, -UR5, URZ ;  /* 0x8000000506057290 */ /* 0x000fe4000fffe03f */
[----:B------:R-:W-:-:S02]  /*0f80*/  ULOP3.LUT UR7, UR7, 0x3fc0, URZ, 0xc0, !UPT ;  /* 0x00003fc007077892 */ /* 0x000fc4000f8ec03f */
[----:B------:R-:W-:Y:S02]  /*0f90*/  ULEA UR6, UR5, UR4, 0xd ;  /* 0x0000000405067291 */ /* 0x000fe4000f8e683f */
[----:B------:R-:W-:Y:S02]  /*0fa0*/  ULOP3.LUT UR7, UR7, 0x10000, URZ, 0xfc, !UPT ;  /* 0x0001000007077892 */ /* 0x000fe4000f8efc3f */
[----:B------:R-:W-:Y:S01]  /*0fb0*/  UIADD3 UR6, UR6, 0x8400, URZ ;  /* 0x0000840006067890 */ /* 0x000fe2000fffe03f */
[----:B------:R-:W-:-:S03]  /*0fc0*/  UMOV UR11, 0x40000040 ;  /* 0x40000040000b7882 */ /* 0x000fc60000000000 */
[----:B------:R-:W-:Y:S01]  /*0fd0*/  USHF.R.U32.HI UR6, URZ, 0x4, UR6 ;  /* 0x000000043f067899 */ /* 0x000fe20008011606 */
[----:B------:R-:W-:-:S03]  /*0fe0*/  UMOV UR10, UR7 ;  /* 0x00000007000a7c82 */ /* 0x000fc60008000000 */
[----:B------:R-:W-:-:S04]  /*0ff0*/  ULOP3.LUT UR6, UR6, 0x3fc0, URZ, 0xc0, !UPT ;  /* 0x00003fc006067892 */ /* 0x000fc8000f8ec03f */
[----:B------:R-:W-:Y:S01]  /*1000*/  ULOP3.LUT UR6, UR6, 0x10000, URZ, 0xfc, !UPT ;  /* 0x0001000006067892 */ /* 0x000fe2000f8efc3f */
[----:B--2---:R-:W-:Y:S11]  /*1010*/  @P0 BRA `(.L_x_11) ;  /* 0x0000000000080947 */ /* 0x004ff60003800000 */
[----:B------:R-:W2:Y:S02]  /*1020*/  SYNCS.PHASECHK.TRANS64.TRYWAIT P0, [UR4+0x10], RZ ;  /* 0x000010ffff0075a7 */ /* 0x000ea40008000144 */
[----:B--2---:R-:W-:Y:S05]  /*1030*/  @!P0 BRA `(.L_x_12) ;  /* 0x0000005000b88947 */ /* 0x004fea0003800000 */
.L_x_11:
[----:B------:R-:W-:Y:S01]  /*1040*/  WARPGROUP.ARRIVE ;  /* 0x00000000000079c5 */ /* 0x000fe20000000000 */
[----:B------:R-:W-:Y:S01]  /*1050*/  UMOV UR8, UR6 ;  /* 0x0000000600087c82 */ /* 0x000fe20008000000 */
[----:B------:R-:W-:Y:S01]  /*1060*/  UMOV UR9, 0x40000040 ;  /* 0x4000004000097882 */ /* 0x000fe20000000000 */
[----:B------:R-:W-:Y:S01]  /*1070*/  LOP3.LUT R2, R2, 0xff80, RZ, 0xc0, !PT ;  /* 0x0000ff8002027812 */ /* 0x000fe200078ec0ff */
[----:B------:R-:W-:Y:S02]  /*1080*/  ULDC UR12, c[0x0][0x480] ;  /* 0x00012000000c7ab9 */ /* 0x000fe40000000800 */
[----:B------:R-:W-:Y:S01]  /*1090*/  S2UR UR13, SR_CTAID.Z ;  /* 0x00000000000d79c3 */ /* 0x000fe20000002700 */
[----:B------:R-:W-:Y:S01]  /*10a0*/  HGMMA.64x128x16.F32 R24, gdesc[UR8], RZ, !UPT ;  /* 0x01e00000081879f0 */ /* 0x000fe2000c7008ff */
[----:B------:R-:W-:Y:S01]  /*10b0*/  UIADD3 UR10, UR7, 0x2, URZ ;  /* 0x00000002070a7890 */ /* 0x000fe2000fffe03f */
[----:B------:R-:W-:Y:S01]  /*10c0*/  IMAD.MOV R2, RZ, RZ, -R2 ;  /* 0x000000ffff027224 */ /* 0x000fe200078e0a02 */
[----:B------:R-:W-:Y:S01]  /*10d0*/  UIADD3 UR8, UR6, 0x2, URZ ;  /* 0x0000000206087890 */ /* 0x000fe2000fffe03f */
[----:B------:R-:W-:Y:S01]  /*10e0*/  UMOV UR11, 0x40000040 ;  /* 0x40000040000b7882 */ /* 0x000fe20000000000 */
[----:B------:R-:W-:-:S02]  /*10f0*/  UMOV UR9, 0x40000040 ;  /* 0x4000004000097882 */ /* 0x000fc40000000000 */
[----:B-1----:R-:W-:-:S05]  /*1100*/  PRMT R5, R2, 0x7710, RZ ;  /* 0x0000771002057816 */ /* 0x002fca00000000ff */
[----:B------:R-:W-:-:S05]  /*1110*/  IMAD.IADD R2, R4, 0x1, R5 ;  /* 0x0000000104027824 */ /* 0x000fca00078e0205 */
[----:B------:R-:W-:-:S04]  /*1120*/  PRMT R5, R2, 0x8880, RZ ;  /* 0x0000888002057816 */ /* 0x000fc800000000ff */
[----:B------:R-:W-:-:S04]  /*1130*/  PRMT R5, R5, 0x7710, RZ ;  /* 0x0000771005057816 */ /* 0x000fc800000000ff */
[----:B------:R-:W-:-:S04]  /*1140*/  SHF.R.U32.HI R5, RZ, 0x7, R5 ;  /* 0x00000007ff057819 */ /* 0x000fc80000011605 */
[----:B------:R-:W-:-:S04]  /*1150*/  LOP3.LUT R7, R5, 0xff, RZ, 0xc0, !PT ;  /* 0x000000ff05077812 */ /* 0x000fc800078ec0ff */
[CC--:B------:R-:W-:Y:S02]  /*1160*/  LEA.HI R6, R7.reuse, R2.reuse, RZ, 0x1a ;  /* 0x0000000207067211 */ /* 0x0c0fe400078fd0ff */
[----:B------:R-:W-:Y:S02]  /*1170*/  LEA.HI R7, R7, R2, RZ, 0x1d ;  /* 0x0000000207077211 */ /* 0x000fe400078fe8ff */
[C---:B------:R-:W-:Y:S02]  /*1180*/  LOP3.LUT R5, R6.reuse, 0xfffc, RZ, 0xc0, !PT ;  /* 0x0000fffc06057812 */ /* 0x040fe400078ec0ff */
[----:B------:R-:W-:-:S03]  /*1190*/  PRMT R6, R6, 0x8880, RZ ;  /* 0x0000888006067816 */ /* 0x000fc600000000ff */
[----:B------:R-:W-:-:S05]  /*11a0*/  IMAD.MOV R5, RZ, RZ, -R5 ;  /* 0x000000ffff057224 */ /* 0x000fca00078e0a05 */
[----:B------:R-:W-:-:S04]  /*11b0*/  PRMT R5, R5, 0x7710, RZ ;  /* 0x0000771005057816 */ /* 0x000fc800000000ff */
[----:B------:R-:W-:-:S05]  /*11c0*/  IADD3 R5, R2, R5, RZ ;  /* 0x0000000502057210 */ /* 0x000fca0007ffe0ff */
[----:B------:R-:W-:-:S04]  /*11d0*/  IMAD.IADD R8, R5, 0x1, R5 ;  /* 0x0000000105087824 */ /* 0x000fc800078e0205 */
[----:B------:R-:W-:-:S05]  /*11e0*/  IMAD.MOV R8, RZ, RZ, -R8 ;  /* 0x000000ffff087224 */ /* 0x000fca00078e0a08 */
[----:B------:R-:W-:-:S04]  /*11f0*/  PRMT R8, R8, 0x7710, RZ ;  /* 0x0000771008087816 */ /* 0x000fc800000000ff */
[----:B------:R-:W-:-:S04]  /*1200*/  LOP3.LUT R8, R8, 0xffff, RZ, 0xc0, !PT ;  /* 0x0000ffff08087812 */ /* 0x000fc800078ec0ff */
[----:B------:R-:W-:Y:S01]  /*1210*/  PRMT R8, R8, 0x8880, RZ ;  /* 0x0000888008087816 */ /* 0x000fe200000000ff */
[----:B------:R-:W-:Y:S01]  /*1220*/  HGMMA.64x128x16.F32 R24, gdesc[UR8], R24 ;  /* 0x01e00000081879f0 */ /* 0x000fe20008700818 */
[----:B------:R-:W-:Y:S02]  /*1230*/  UIADD3 UR10, UR7, 0x4, URZ ;  /* 0x00000004070a7890 */ /* 0x000fe4000fffe03f */
[----:B------:R-:W-:Y:S01]  /*1240*/  UIADD3 UR8, UR6, 0x4, URZ ;  /* 0x0000000406087890 */ /* 0x000fe2000fffe03f */
[----:B------:R-:W-:Y:S01]  /*1250*/  UMOV UR11, 0x40000040 ;  /* 0x40000040000b7882 */ /* 0x000fe20000000000 */
[----:B------:R-:W-:-:S07]  /*1260*/  UMOV UR9, 0x40000040 ;  /* 0x4000004000097882 */ /* 0x000fce0000000000 */
        /* <DEDUP_REMOVED lines=25> */
[----:B------:R-:W-:Y:S01]  /*1400*/  HGMMA.64x128x16.F32 R24, gdesc[UR8], R24, gsb0 ;  /* 0x01e00000081879f0 */ /* 0x000fe20008000818 */
[----:B------:R-:W-:Y:S01]  /*1410*/  ULDC UR9, c[0x0][0x21c] ;  /* 0x0000870000097ab9 */ /* 0x000fe20000000800 */
[----:B------:R-:W-:Y:S01]  /*1420*/  ULDC.64 UR10, c[0x0][0x260] ;  /* 0x00009800000a7ab9 */ /* 0x000fe20000000a00 */
[----:B------:R-:W-:Y:S02]  /*1430*/  UIADD3 UR8, -UR9, URZ, URZ ;  /* 0x0000003f09087290 */ /* 0x000fe4000fffe13f */
[----:B------:R-:W-:Y:S01]  /*1440*/  VIADD R8, R8, UR9 ;  /* 0x0000000908087c36 */ /* 0x000fe20008000000 */
[----:B------:R-:W-:Y:S02]  /*1450*/  UIADD3 UR6, UR9, -0x1, URZ ;  /* 0xffffffff09067890 */ /* 0x000fe4000fffe03f */
[----:B------:R-:W-:Y:S02]  /*1460*/  USHF.R.S32.HI UR8, URZ, 0x1f, UR8 ;  /* 0x0000001f3f087899 */ /* 0x000fe40008011408 */
[----:B------:R-:W-:-:S02]  /*1470*/  UISETP.GT.AND UP0, UPT, UR9, URZ, UPT ;  /* 0x0000003f0900728c */ /* 0x000fc4000bf04270 */
[----:B------:R-:W-:Y:S02]  /*1480*/  USHF.R.S32.HI UR7, URZ, 0x1f, UR6 ;  /* 0x0000001f3f077899 */ /* 0x000fe40008011406 */
[----:B------:R-:W-:Y:S02]  /*1490*/  ULEA.HI UR8, UR8, -UR9, URZ, 0x7 ;  /* 0x8000000908087291 */ /* 0x000fe4000f8f383f */
[----:B------:R-:W-:Y:S02]  /*14a0*/  ULEA.HI UR6, UR7, UR6, URZ, 0x7 ;  /* 0x0000000607067291 */ /* 0x000fe4000f8f383f */
[----:B------:R-:W-:Y:S02]  /*14b0*/  USHF.R.S32.HI UR8, URZ, 0x7, UR8 ;  /* 0x000000073f087899 */ /* 0x000fe40008011408 */
[----:B------:R-:W-:Y:S02]  /*14c0*/  USHF.R.S32.HI UR6, URZ, 0x7, UR6 ;  /* 0x000000073f067899 */ /* 0x000fe40008011406 */
[----:B------:R-:W-:Y:S01]  /*14d0*/  @!UP0 ULOP3.LUT UR6, URZ, UR8, URZ, 0x33, !UPT ;  /* 0x000000083f068292 */ /* 0x000fe2000f8e333f */
[----:B------:R-:W1:Y:S02]  /*14e0*/  S2UR UR7, SR_CTAID.Y ;  /* 0x00000000000779c3 */ /* 0x000e640000002600 */
[----:B------:R-:W-:Y:S01]  /*14f0*/  ULDC UR8, c[0x0][0x210] ;  /* 0x0000840000087ab9 */ /* 0x000fe20000000800 */
[----:B------:R-:W-:-:S02]  /*1500*/  UISETP.GE.AND UP0, UPT, UR6, 0x1, UPT ;  /* 0x000000010600788c */ /* 0x000fc4000bf06270 */
[----:B------:R-:W-:-:S05]  /*1510*/  VIMNMX R9, RZ, UR6, !PT ;  /* 0x00000006ff097c48 */ /* 0x000fca000ffe0100 */
[----:B------:R-:W-:-:S05]  /*1520*/  IMAD R8, R9, -0x80, R8 ;  /* 0xffffff8009087824 */ /* 0x000fca00078e0208 */
[----:B------:R-:W-:-:S04]  /*1530*/  SHF.R.S32.HI R9, RZ, 0x1f, R8 ;  /* 0x0000001fff097819 */ /* 0x000fc80000011408 */
[----:B------:R-:W-:-:S04]  /*1540*/  LEA.HI R9, R9, R8, RZ, 0x3 ;  /* 0x0000000809097211 */ /* 0x000fc800078f18ff */
[----:B------:R-:W-:Y:S02]  /*1550*/  LOP3.LUT R11, R9, 0xfffffff8, RZ, 0xc0, !PT ;  /* 0xfffffff8090b7812 */ /* 0x000fe400078ec0ff */
[----:B------:R-:W-:Y:S02]  /*1560*/  SHF.R.S32.HI R9, RZ, 0x3, R9 ;  /* 0x00000003ff097819 */ /* 0x000fe40000011409 */
[----:B------:R-:W-:Y:S01]  /*1570*/  VIADDMNMX R8, R8, -R11, 0x2, PT ;  /* 0x0000000208087446 */ /* 0x000fe2000380090b */
[----:B------:R-:W-:Y:S01]  /*1580*/  IMAD.MOV.U32 R11, RZ, RZ, -0x1 ;  /* 0xffffffffff0b7424 */ /* 0x000fe200078e00ff */
[----:B------:R-:W-:-:S04]  /*1590*/  LEA R9, -R9, RZ, 0x1 ;  /* 0x000000ff09097211 */ /* 0x000fc800078e09ff */
[----:B------:R-:W-:-:S05]  /*15a0*/  VIADDMNMX R8, R9, -R8, 0xffffffe0, !PT ;  /* 0xffffffe009087446 */ /* 0x000fca0007800908 */
[----:B------:R-:W-:-:S05]  /*15b0*/  VIADD R8, R8, 0x20 ;  /* 0x0000002008087836 */ /* 0x000fca0000000000 */
[----:B------:R-:W-:-:S04]  /*15c0*/  SHF.R.U32.HI R11, RZ, R8, R11 ;  /* 0x00000008ff0b7219 */ /* 0x000fc8000001160b */
[C---:B------:R-:W-:Y:S02]  /*15d0*/  R2P PR, R11.reuse, 0x7e ;  /* 0x0000007e0b007804 */ /* 0x040fe40000000000 */
[----:B------:R-:W-:Y:S01]  /*15e0*/  LOP3.LUT R10, R11, 0x1, RZ, 0xc0, !PT ;  /* 0x000000010b0a7812 */ /* 0x000fe200078ec0ff */
[----:B------:R-:W-:Y:S02]  /*15f0*/  WARPGROUP.DEPBAR.LE gsb0, 0x0 ;  /* 0x00008000000079c5 */ /* 0x000fe40000010000 */
[----:B------:R-:W-:Y:S02]  /*1600*/  FSEL R25, R25, -INF , P1 ;  /* 0xff80000019197808 */ /* 0x000fe40000800000 */
[----:B------:R-:W-:Y:S02]  /*1610*/  FSEL R27, R27, -INF , P1 ;  /* 0xff8000001b1b7808 */ /* 0x000fe40000800000 */
[----:B------:R-:W-:Y:S02]  /*1620*/  FSEL R28, R28, -INF , P2 ;  /* 0xff8000001c1c7808 */ /* 0x000fe40001000000 */
[----:B------:R-:W-:-:S02]  /*1630*/  FSEL R9, R30, -INF , P2 ;  /* 0xff8000001e097808 */ /* 0x000fc40001000000 */
[----:B------:R-:W-:Y:S02]  /*1640*/  FSEL R29, R29, -INF , P3 ;  /* 0xff8000001d1d7808 */ /* 0x000fe40001800000 */
[----:B------:R-:W-:Y:S02]  /*1650*/  FSEL R31, R31, -INF , P3 ;  /* 0xff8000001f1f7808 */ /* 0x000fe40001800000 */
[----:B------:R-:W-:Y:S02]  /*1660*/  FSEL R19, R32, -INF , P4 ;  /* 0xff80000020137808 */ /* 0x000fe40002000000 */
[----:B------:R-:W-:Y:S02]  /*1670*/  FSEL R34, R34, -INF , P4 ;  /* 0xff80000022227808 */ /* 0x000fe40002000000 */
[----:B------:R-:W-:Y:S02]  /*1680*/  FSEL R14, R33, -INF , P5 ;  /* 0xff800000210e7808 */ /* 0x000fe40002800000 */
[----:B------:R-:W-:-:S02]  /*1690*/  FSEL R8, R35, -INF , P5 ;  /* 0xff80000023087808 */ /* 0x000fc40002800000 */
[----:B------:R-:W-:Y:S02]  /*16a0*/  FSEL R21, R36, -INF , P6 ;  /* 0xff80000024157808 */ /* 0x000fe40003000000 */
[----:B------:R-:W-:Y:S02]  /*16b0*/  FSEL R38, R38, -INF , P6 ;  /* 0xff80000026267808 */ /* 0x000fe40003000000 */
[----:B------:R-:W-:Y:S02]  /*16c0*/  R2P PR, R11.B1, 0x7f ;  /* 0x0000007f0b007804 */ /* 0x000fe40000001000 */
[----:B------:R-:W-:Y:S02]  /*16d0*/  FMNMX R17, R28, R21, !PT ;  /* 0x000000151c117209 */ /* 0x000fe40007800000 */
[----:B------:R-:W-:Y:S02]  /*16e0*/  FMNMX R33, R9, R38, !PT ;  /* 0x0000002609217209 */ /* 0x000fe40007800000 */
        /* <DEDUP_REMOVED lines=14> */
[----:B------:R-:W-:Y:S02]  /*17d0*/  R2P PR, R11.B2, 0x7f ;  /* 0x0000007f0b007804 */ /* 0x000fe40000002000 */
[----:B------:R-:W-:Y:S02]  /*17e0*/  FMNMX R17, R44, R17, !PT ;  /* 0x000000112c117209 */ /* 0x000fe40007800000 */
[----:B------:R-:W-:Y:S02]  /*17f0*/  FMNMX R33, R46, R33, !PT ;  /* 0x000000212e217209 */ /* 0x000fe40007800000 */
[----:B------:R-:W-:Y:S02]  /*1800*/  FSEL R56, R56, -INF , P0 ;  /* 0xff80000038387808 */ /* 0x000fe40000000000 */
[----:B------:R-:W-:-:S02]  /*1810*/  FSEL R58, R58, -INF , P0 ;  /* 0xff8000003a3a7808 */ /* 0x000fc40000000000 */
[----:B------:R-:W-:Y:S02]  /*1820*/  FSEL R57, R57, -INF , P1 ;  /* 0xff80000039397808 */ /* 0x000fe40000800000 */
[----:B------:R-:W-:Y:S02]  /*1830*/  FSEL R59, R59, -INF , P1 ;  /* 0xff8000003b3b7808 */ /* 0x000fe40000800000 */
[----:B------:R-:W-:Y:S02]  /*1840*/  ISETP.NE.U32.AND P0, PT, R10, 0x1, PT ;  /* 0x000000010a00780c */ /* 0x000fe40003f05070 */
[----:B------:R-:W-:Y:S02]  /*1850*/  LOP3.LUT P1, RZ, R11, 0x80, RZ, 0xc0, !PT ;  /* 0x000000800bff7812 */ /* 0x000fe4000782c0ff */
[----:B------:R-:W-:Y:S02]  /*1860*/  FSEL R24, R24, -INF , !P0 ;  /* 0xff80000018187808 */ /* 0x000fe40004000000 */
[----:B------:R-:W-:-:S02]  /*1870*/  FSEL R16, R37, -INF , P1 ;  /* 0xff80000025107808 */ /* 0x000fc40000800000 */
[----:B------:R-:W-:Y:S02]  /*1880*/  FSEL R60, R60, -INF , P2 ;  /* 0xff8000003c3c7808 */ /* 0x000fe40001000000 */
[----:B------:R-:W-:Y:S02]  /*1890*/  FSEL R62, R62, -INF , P2 ;  /* 0xff8000003e3e7808 */ /* 0x000fe40001000000 */
[----:B------:R-:W-:Y:S02]  /*18a0*/  LOP3.LUT P2, RZ, R11, 0x8000, RZ, 0xc0, !PT ;  /* 0x000080000bff7812 */ /* 0x000fe4000784c0ff */
[----:B------:R-:W-:Y:S02]  /*18b0*/  FMNMX R15, R24, R19, !PT ;  /* 0x00000013180f7209 */ /* 0x000fe40007800000 */
[----:B------:R-:W-:Y:S02]  /*18c0*/  FMNMX R10, R25, R14, !PT ;  /* 0x0000000e190a7209 */ /* 0x000fe40007800000 */
[----:B------:R-:W-:-:S02]  /*18d0*/  FMNMX R20, R29, R16, !PT ;  /* 0x000000101d147209 */ /* 0x000fc40007800000 */
[----:B------:R-:W-:Y:S02]  /*18e0*/  FSEL R53, R53, -INF , P2 ;  /* 0xff80000035357808 */ /* 0x000fe40001000000 */
[----:B------:R-:W-:Y:S02]  /*18f0*/  FMNMX R15, R40, R15, !PT ;  /* 0x0000000f280f7209 */ /* 0x000fe40007800000 */
[----:B------:R-:W-:Y:S02]  /*1900*/  FMNMX R10, R41, R10, !PT ;  /* 0x0000000a290a7209 */ /* 0x000fe40007800000 */
[----:B------:R-:W-:Y:S02]  /*1910*/  FMNMX R20, R45, R20, !PT ;  /* 0x000000142d147209 */ /* 0x000fe40007800000 */
[----:B------:R-:W-:Y:S02]  /*1920*/  FSEL R13, R26, -INF , !P0 ;  /* 0xff8000001a0d7808 */ /* 0x000fe40004000000 */
[----:B------:R-:W-:-:S02]  /*1930*/  FSEL R12, R39, -INF , P1 ;  /* 0xff800000270c7808 */ /* 0x000fc40000800000 */
[C---:B------:R-:W-:Y:S02]  /*1940*/  LOP3.LUT P1, RZ, R11.reuse, 0x800000, RZ, 0xc0, !PT ;  /* 0x008000000bff7812 */ /* 0x040fe4000782c0ff */
[----:B------:R-:W-:Y:S02]  /*1950*/  ISETP.GT.AND P0, PT, R11, -0x1, PT ;  /* 0xffffffff0b00780c */ /* 0x000fe40003f04270 */
[----:B------:R-:W-:Y:S02]  /*1960*/  FSEL R61, R61, -INF , P3 ;  /* 0xff8000003d3d7808 */ /* 0x000fe40001800000 */
[----:B------:R-:W-:Y:S02]  /*1970*/  FMNMX R15, R48, R15, !PT ;  /* 0x0000000f300f7209 */ /* 0x000fe40007800000 */
[----:B------:R-:W-:Y:S02]  /*1980*/  FMNMX R10, R49, R10, !PT ;  /* 0x0000000a310a7209 */ /* 0x000fe40007800000 */
[----:B------:R-:W-:-:S02]  /*1990*/  FMNMX R17, R52, R17, !PT ;  /* 0x0000001134117209 */ /* 0x000fc40007800000 */
[----:B------:R-:W-:Y:S02]  /*19a0*/  FMNMX R20, R53, R20, !PT ;  /* 0x0000001435147209 */ /* 0x000fe40007800000 */
[----:B------:R-:W-:Y:S02]  /*19b0*/  FSEL R55, R55, -INF , P2 ;  /* 0xff80000037377808 */ /* 0x000fe40001000000 */
[----:B------:R-:W-:Y:S02]  /*19c0*/  FSEL R69, R69, -INF , P1 ;  /* 0xff80000045457808 */ /* 0x000fe40000800000 */
[----:B------:R-:W-:Y:S02]  /*19d0*/  FSEL R85, R85, -INF , !P0 ;  /* 0xff80000055557808 */ /* 0x000fe40004000000 */
[----:B------:R-:W-:Y:S02]  /*19e0*/  FSEL R63, R63, -INF , P3 ;  /* 0xff8000003f3f7808 */ /* 0x000fe40001800000 */
[----:B------:R-:W-:-:S02]  /*19f0*/  FSEL R64, R64, -INF , P4 ;  /* 0xff80000040407808 */ /* 0x000fc40002000000 */
[----:B------:R-:W-:Y:S02]  /*1a00*/  FSEL R66, R66, -INF , P4 ;  /* 0xff80000042427808 */ /* 0x000fe40002000000 */
[----:B------:R-:W-:Y:S02]  /*1a10*/  FSEL R65, R65, -INF , P5 ;  /* 0xff80000041417808 */ /* 0x000fe40002800000 */
[----:B------:R-:W-:Y:S02]  /*1a20*/  FSEL R67, R67, -INF , P5 ;  /* 0xff80000043437808 */ /* 0x000fe40002800000 */
[----:B------:R-:W-:Y:S02]  /*1a30*/  FSEL R68, R68, -INF , P6 ;  /* 0xff80000044447808 */ /* 0x000fe40003000000 */
[----:B------:R-:W-:Y:S02]  /*1a40*/  FSEL R70, R70, -INF , P6 ;  /* 0xff80000046467808 */ /* 0x000fe40003000000 */
[----:B------:R-:W-:-:S02]  /*1a50*/  R2P PR, R11.B3, 0x7f ;  /* 0x0000007f0b007804 */ /* 0x000fc40000003000 */
[----:B------:R-:W-:Y:S02]  /*1a60*/  FMNMX R15, R56, R15, !PT ;  /* 0x0000000f380f7209 */ /* 0x000fe40007800000 */
[----:B------:R-:W-:Y:S02]  /*1a70*/  FMNMX R10, R57, R10, !PT ;  /* 0x0000000a390a7209 */ /* 0x000fe40007800000 */
[----:B------:R-:W-:Y:S02]  /*1a80*/  FMNMX R17, R60, R17, !PT ;  /* 0x000000113c117209 */ /* 0x000fe40007800000 */
[----:B------:R-:W-:Y:S02]  /*1a90*/  FMNMX R20, R61, R20, !PT ;  /* 0x000000143d147209 */ /* 0x000fe40007800000 */
[----:B------:R-:W-:Y:S02]  /*1aa0*/  FSEL R72, R72, -INF , P0 ;  /* 0xff80000048487808 */ /* 0x000fe40000000000 */
[----:B------:R-:W-:-:S02]  /*1ab0*/  FSEL R73, R73, -INF , P1 ;  /* 0xff80000049497808 */ /* 0x000fc40000800000 */
[----:B------:R-:W-:Y:S02]  /*1ac0*/  FSEL R76, R76, -INF , P2 ;  /* 0xff8000004c4c7808 */ /* 0x000fe40001000000 */
[----:B------:R-:W-:Y:S02]  /*1ad0*/  FSEL R77, R77, -INF , P3 ;  /* 0xff8000004d4d7808 */ /* 0x000fe40001800000 */
[----:B------:R-:W-:Y:S02]  /*1ae0*/  FMNMX R15, R64, R15, !PT ;  /* 0x0000000f400f7209 */ /* 0x000fe40007800000 */
[----:B------:R-:W-:Y:S02]  /*1af0*/  FMNMX R10, R65, R10, !PT ;  /* 0x0000000a410a7209 */ /* 0x000fe40007800000 */
[----:B------:R-:W-:Y:S02]  /*1b00*/  FMNMX R17, R68, R17, !PT ;  /* 0x0000001144117209 */ /* 0x000fe40007800000 */
[----:B------:R-:W-:-:S02]  /*1b10*/  FMNMX R20, R69, R20, !PT ;  /* 0x0000001445147209 */ /* 0x000fc40007800000 */
[----:B------:R-:W-:Y:S02]  /*1b20*/  FSEL R80, R80, -INF , P4 ;  /* 0xff80000050507808 */ /* 0x000fe40002000000 */
[----:B------:R-:W-:Y:S02]  /*1b30*/  FSEL R81, R81, -INF , P5 ;  /* 0xff80000051517808 */ /* 0x000fe40002800000 */
[----:B------:R-:W-:Y:S02]  /*1b40*/  FSEL R84, R84, -INF , P6 ;  /* 0xff80000054547808 */ /* 0x000fe40003000000 */
[----:B------:R-:W-:Y:S02]  /*1b50*/  FMNMX R15, R72, R15, !PT ;  /* 0x0000000f480f7209 */ /* 0x000fe40007800000 */
[----:B------:R-:W-:Y:S02]  /*1b60*/  FMNMX R10, R73, R10, !PT ;  /* 0x0000000a490a7209 */ /* 0x000fe40007800000 */
[----:B------:R-:W-:-:S02]  /*1b70*/  FMNMX R17, R76, R17, !PT ;  /* 0x000000114c117209 */ /* 0x000fc40007800000 */
[----:B------:R-:W-:Y:S02]  /*1b80*/  FMNMX R20, R77, R20, !PT ;  /* 0x000000144d147209 */ /* 0x000fe40007800000 */
[----:B------:R-:W-:Y:S02]  /*1b90*/  FMNMX R15, R80, R15, !PT ;  /* 0x0000000f500f7209 */ /* 0x000fe40007800000 */
[----:B------:R-:W-:Y:S02]  /*1ba0*/  FMNMX R10, R81, R10, !PT ;  /* 0x0000000a510a7209 */ /* 0x000fe40007800000 */
[----:B------:R-:W-:Y:S02]  /*1bb0*/  FMNMX R17, R84, R17, !PT ;  /* 0x0000001154117209 */ /* 0x000fe40007800000 */
[----:B------:R-:W-:Y:S02]  /*1bc0*/  FMNMX R20, R85, R20, !PT ;  /* 0x0000001455147209 */ /* 0x000fe40007800000 */
[----:B------:R-:W-:-:S02]  /*1bd0*/  FMNMX R10, R15, R10, !PT ;  /* 0x0000000a0f0a7209 */ /* 0x000fc40007800000 */
[----:B------:R-:W-:Y:S02]  /*1be0*/  FMNMX R17, R17, R20, !PT ;  /* 0x0000001411117209 */ /* 0x000fe40007800000 */
[----:B------:R-:W-:Y:S02]  /*1bf0*/  P2R R22, PR, RZ, 0x2 ;  /* 0x00000002ff167803 */ /* 0x000fe40000000000 */
[----:B------:R-:W-:Y:S02]  /*1c00*/  FMNMX R17, R10, R17, !PT ;  /* 0x000000110a117209 */ /* 0x000fe40007800000 */
[----:B------:R-:W-:Y:S02]  /*1c10*/  P2R R23, PR, RZ, 0x1 ;  /* 0x00000001ff177803 */ /* 0x000fe40000000000 */
[----:B------:R-:W-:Y:S01]  /*1c20*/  LOP3.LUT P0, RZ, R11, 0x800000, RZ, 0xc0, !PT ;  /* 0x008000000bff7812 */ /* 0x000fe2000780c0ff */
[----:B------:R-:W2:Y:S01]  /*1c30*/  SHFL.BFLY PT, R10, R17, 0x2, 0x1f ;  /* 0x0c401f00110a7f89 */ /* 0x000ea200000e0000 */
[----:B------:R-:W-:-:S02]  /*1c40*/  FMNMX R33, R54, R33, !PT ;  /* 0x0000002136217209 */ /* 0x000fc40007800000 */
[----:B------:R-:W-:Y:S02]  /*1c50*/  FSEL R71, R71, -INF , P0 ;  /* 0xff80000047477808 */ /* 0x000fe40000000000 */
[----:B------:R-:W-:Y:S02]  /*1c60*/  ISETP.NE.AND P0, PT, R23, RZ, PT ;  /* 0x000000ff1700720c */ /* 0x000fe40003f05270 */
[----:B------:R-:W-:Y:S02]  /*1c70*/  FMNMX R35, R62, R33, !PT ;  /* 0x000000213e237209 */ /* 0x000fe40007800000 */
[----:B------:R-:W-:Y:S02]  /*1c80*/  FSEL R74, R74, -INF , P0 ;  /* 0xff8000004a4a7808 */ /* 0x000fe40000000000 */
[----:B------:R-:W-:Y:S02]  /*1c90*/  ISETP.GT.AND P0, PT, R11, -0x1, PT ;  /* 0xffffffff0b00780c */ /* 0x000fe40003f04270 */
[----:B------:R-:W-:-:S02]  /*1ca0*/  FMNMX R11, R13, R34, !PT ;  /* 0x000000220d0b7209 */ /* 0x000fc40007800000 */
[----:B------:R-:W-:Y:S02]  /*1cb0*/  FSEL R78, R78, -INF , P2 ;  /* 0xff8000004e4e7808 */ /* 0x000fe40001000000 */
[----:B------:R-:W-:Y:S02]  /*1cc0*/  FMNMX R11, R42, R11, !PT ;  /* 0x0000000b2a0b7209 */ /* 0x000fe40007800000 */
[----:B------:R-:W-:Y:S02]  /*1cd0*/  FSEL R79, R79, -INF , P3 ;  /* 0xff8000004f4f7808 */ /* 0x000fe40001800000 */
[----:B------:R-:W-:Y:S02]  /*1ce0*/  FMNMX R11, R50, R11, !PT ;  /* 0x0000000b320b7209 */ /* 0x000fe40007800000 */
[----:B------:R-:W-:Y:S02]  /*1cf0*/  FMNMX R35, R70, R35, !PT ;  /* 0x0000002346237209 */ /* 0x000fe40007800000 */
[----:B--2---:R-:W-:-:S02]  /*1d00*/  FMNMX R15, R17, R10, !PT ;  /* 0x0000000a110f7209 */ /* 0x004fc40007800000 */
[----:B------:R-:W-:Y:S02]  /*1d10*/  FMNMX R11, R58, R11, !PT ;  /* 0x0000000b3a0b7209 */ /* 0x000fe40007800000 */
[----:B------:R-:W-:Y:S01]  /*1d20*/  FSEL R87, R87, -INF , !P0 ;  /* 0xff80000057577808 */ /* 0x000fe20004000000 */
[----:B------:R-:W2:Y:S01]  /*1d30*/  SHFL.BFLY PT, R10, R15, 0x1, 0x1f ;  /* 0x0c201f000f0a7f89 */ /* 0x000ea200000e0000 */
[----:B------:R-:W-:Y:S02]  /*1d40*/  FMNMX R11, R66, R11, !PT ;  /* 0x0000000b420b7209 */ /* 0x000fe40007800000 */
[----:B------:R-:W-:Y:S02]  /*1d50*/  FSEL R82, R82, -INF , P4 ;  /* 0xff80000052527808 */ /* 0x000fe40002000000 */
[----:B------:R-:W-:Y:S02]  /*1d60*/  FSEL R83, R83, -INF , P5 ;  /* 0xff80000053537808 */ /* 0x000fe40002800000 */
[----:B------:R-:W-:-:S02]  /*1d70*/  FSEL R86, R86, -INF , P6 ;  /* 0xff80000056567808 */ /* 0x000fc40003000000 */
[----:B------:R-:W-:Y:S02]  /*1d80*/  FMNMX R11, R74, R11, !PT ;  /* 0x0000000b4a0b7209 */ /* 0x000fe40007800000 */
[----:B------:R-:W-:Y:S02]  /*1d90*/  FMNMX R35, R78, R35, !PT ;  /* 0x000000234e237209 */ /* 0x000fe40007800000 */
[----:B------:R-:W-:Y:S02]  /*1da0*/  FMNMX R11, R82, R11, !PT ;  /* 0x0000000b520b7209 */ /* 0x000fe40007800000 */
[----:B------:R-:W-:Y:S02]  /*1db0*/  LOP3.LUT P2, RZ, R18, 0x1f, RZ, 0xc0, !PT ;  /* 0x0000001f12ff7812 */ /* 0x000fe4000784c0ff */
[----:B--2---:R-:W-:-:S04]  /*1dc0*/  FMNMX R10, R15, R10, !PT ;  /* 0x0000000a0f0a7209 */ /* 0x004fc80007800000 */
[----:B------:R-:W-:-:S04]  /*1dd0*/  FSETP.NEU.AND P1, PT, R10, -INF , PT ;  /* 0xff8000000a00780b */ /* 0x000fc80003f2d000 */
[----:B------:R-:W-:Y:S02]  /*1de0*/  FSEL R20, R10, RZ, P1 ;  /* 0x000000ff0a147208 */ /* 0x000fe40000800000 */
[----:B------:R-:W-:Y:S02]  /*1df0*/  ISETP.NE.AND P1, PT, R22, RZ, PT ;  /* 0x000000ff1600720c */ /* 0x000fe40003f25270 */
[----:B------:R-:W-:Y:S01]  /*1e00*/  FMNMX R22, R86, R35, !PT ;  /* 0x0000002356167209 */ /* 0x000fe20007800000 */
[----:B------:R-:W-:Y:S01]  /*1e10*/  FMUL R20, R20, UR12 ;  /* 0x0000000c14147c20 */ /* 0x000fe20008400000 */
[----:B------:R-:W-:-:S03]  /*1e20*/  FSEL R75, R75, -INF , P1 ;  /* 0xff8000004b4b7808 */ /* 0x000fc60000800000 */
[--C-:B------:R-:W-:Y:S01]  /*1e30*/  FFMA R168, R19, UR12, -R20.reuse ;  /* 0x0000000c13a87c23 */ /* 0x100fe20008000814 */
[--C-:B------:R-:W-:Y:S01]  /*1e40*/  FFMA R170, R21, UR12, -R20.reuse ;  /* 0x0000000c15aa7c23 */ /* 0x100fe20008000814 */
[--C-:B------:R-:W-:Y:S01]  /*1e50*/  FFMA R19, R14, UR12, -R20.reuse ;  /* 0x0000000c0e137c23 */ /* 0x100fe20008000814 */
[--C-:B------:R-:W-:Y:S01]  /*1e60*/  FFMA R21, R16, UR12, -R20.reuse ;  /* 0x0000000c10157c23 */ /* 0x100fe20008000814 */
[----:B------:R-:W-:Y:S01]  /*1e70*/  FMNMX R14, R27, R8, !PT ;  /* 0x000000081b0e7209 */ /* 0x000fe20007800000 */
[--C-:B------:R-:W-:Y:S01]  /*1e80*/  FFMA R25, R25, UR12, -R20.reuse ;  /* 0x0000000c19197c23 */ /* 0x100fe20008000814 */
[----:B------:R-:W-:Y:S01]  /*1e90*/  FMNMX R16, R31, R12, !PT ;  /* 0x0000000c1f107209 */ /* 0x000fe20007800000 */
[--C-:B------:R-:W-:Y:S01]  /*1ea0*/  FFMA R17, R29, UR12, -R20.reuse ;  /* 0x0000000c1d117c23 */ /* 0x100fe20008000814 */
[----:B------:R-:W-:Y:S01]  /*1eb0*/  FMNMX R14, R43, R14, !PT ;  /* 0x0000000e2b0e7209 */ /* 0x000fe20007800000 */
[----:B------:R2:W-:Y:S01]  /*1ec0*/  MUFU.EX2 R15, R25 ;  /* 0x00000019000f7308 */ /* 0x0005e20000000800 */
[----:B------:R-:W-:Y:S01]  /*1ed0*/  FMNMX R16, R47, R16, !PT ;  /* 0x000000102f107209 */ /* 0x000fe20007800000 */
[--C-:B------:R-:W-:Y:S01]  /*1ee0*/  FFMA R23, R41, UR12, -R20.reuse ;  /* 0x0000000c29177c23 */ /* 0x100fe20008000814 */
[----:B------:R-:W-:Y:S01]  /*1ef0*/  FMNMX R14, R51, R14, !PT ;  /* 0x0000000e330e7209 */ /* 0x000fe20007800000 */
[--C-:B------:R-:W-:Y:S01]  /*1f00*/  FFMA R29, R49, UR12, -R20.reuse ;  /* 0x0000000c311d7c23 */ /* 0x100fe20008000814 */
[----:B------:R-:W-:Y:S01]  /*1f10*/  FMNMX R16, R55, R16, !PT ;  /* 0x0000001037107209 */ /* 0x000fe20007800000 */
[--C-:B------:R-:W-:Y:S01]  /*1f20*/  FFMA R33, R53, UR12, -R20.reuse ;  /* 0x0000000c35217c23 */ /* 0x100fe20008000814 */
[----:B------:R-:W-:Y:S01]  /*1f30*/  FMNMX R14, R59, R14, !PT ;  /* 0x0000000e3b0e7209 */ /* 0x000fe20007800000 */
[--C-:B------:R-:W-:Y:S01]  /*1f40*/  FFMA R35, R57, UR12, -R20.reuse ;  /* 0x0000000c39237c23 */ /* 0x100fe20008000814 */
[----:B------:R-:W-:Y:S01]  /*1f50*/  FMNMX R16, R63, R16, !PT ;  /* 0x000000103f107209 */ /* 0x000fe20007800000 */
[--C-:B--2---:R-:W-:Y:S01]  /*1f60*/  FFMA R25, R45, UR12, -R20.reuse ;  /* 0x0000000c2d197c23 */ /* 0x104fe20008000814 */
        /* <DEDUP_REMOVED lines=16> */
[--C-:B------:R-:W-:Y:S01]  /*2070*/  FFMA R37, R61, UR12, -R20.reuse ;  /* 0x0000000c3d257c23 */ /* 0x100fe20008000814 */
[--C-:B------:R-:W-:Y:S01]  /*2080*/  FFMA R152, R64, UR12, -R20.reuse ;  /* 0x0000000c40987c23 */ /* 0x100fe20008000814 */
[----:B------:R-:W-:Y:S01]  /*2090*/  FMNMX R11, R11, R22, !PT ;  /* 0x000000160b0b7209 */ /* 0x000fe20007800000 */
[--C-:B------:R-:W-:Y:S01]  /*20a0*/  FFMA R39, R65, UR12, -R20.reuse ;  /* 0x0000000c41277c23 */ /* 0x100fe20008000814 */
[--C-:B------:R-:W-:Y:S01]  /*20b0*/  FFMA R154, R68, UR12, -R20.reuse ;  /* 0x0000000c449a7c23 */ /* 0x100fe20008000814 */
[--C-:B------:R-:W-:Y:S01]  /*20c0*/  FFMA R41, R69, UR12, -R20.reuse ;  /* 0x0000000c45297c23 */ /* 0x100fe20008000814 */
[--C-:B------:R-:W-:Y:S01]  /*20d0*/  FFMA R156, R72, UR12, -R20.reuse ;  /* 0x0000000c489c7c23 */ /* 0x100fe20008000814 */
[----:B------:R-:W2:Y:S01]  /*20e0*/  SHFL.BFLY PT, R14, R11, 0x2, 0x1f ;  /* 0x0c401f000b0e7f89 */ /* 0x000ea200000e0000 */
[--C-:B------:R-:W-:Y:S01]  /*20f0*/  FFMA R45, R73, UR12, -R20.reuse ;  /* 0x0000000c492d7c23 */ /* 0x100fe20008000814 */
[--C-:B------:R-:W-:Y:S01]  /*2100*/  FFMA R158, R76, UR12, -R20.reuse ;  /* 0x0000000c4c9e7c23 */ /* 0x100fe20008000814 */
[--C-:B------:R-:W-:Y:S01]  /*2110*/  FFMA R49, R77, UR12, -R20.reuse ;  /* 0x0000000c4d317c23 */ /* 0x100fe20008000814 */
[--C-:B------:R-:W-:Y:S01]  /*2120*/  FFMA R160, R80, UR12, -R20.reuse ;  /* 0x0000000c50a07c23 */ /* 0x100fe20008000814 */
[--C-:B------:R-:W-:Y:S01]  /*2130*/  FFMA R53, R81, UR12, -R20.reuse ;  /* 0x0000000c51357c23 */ /* 0x100fe20008000814 */
[--C-:B------:R-:W-:Y:S01]  /*2140*/  FFMA R162, R84, UR12, -R20.reuse ;  /* 0x0000000c54a27c23 */ /* 0x100fe20008000814 */
[----:B------:R-:W-:Y:S01]  /*2150*/  FFMA R57, R85, UR12, -R20 ;  /* 0x0000000c55397c23 */ /* 0x000fe20008000814 */
[----:B------:R-:W3:Y:S08]  /*2160*/  MUFU.EX2 R164, R164 ;  /* 0x000000a400a47308 */ /* 0x000ef00000000800 */
[----:B------:R-:W4:Y:S01]  /*2170*/  MUFU.EX2 R166, R166 ;  /* 0x000000a600a67308 */ /* 0x000f220000000800 */
[----:B--2---:R-:W-:-:S07]  /*2180*/  FMNMX R14, R11, R14, !PT ;  /* 0x0000000e0b0e7209 */ /* 0x004fce0007800000 */
[----:B------:R-:W2:Y:S01]  /*2190*/  MUFU.EX2 R17, R17 ;  /* 0x0000001100117308 */ /* 0x000ea20000000800 */
[----:B------:R-:W5:Y:S07]  /*21a0*/  SHFL.BFLY PT, R11, R14, 0x1, 0x1f ;  /* 0x0c201f000e0b7f89 */ /* 0x000f6e00000e0000 */
[----:B------:R-:W1:Y:S08]  /*21b0*/  MUFU.EX2 R168, R168 ;  /* 0x000000a800a87308 */ /* 0x000e700000000800 */
[----:B------:R-:W-:Y:S08]  /*21c0*/  MUFU.EX2 R19, R19 ;  /* 0x0000001300137308 */ /* 0x000ff00000000800 */
[----:B------:R-:W-:Y:S01]  /*21d0*/  MUFU.EX2 R170, R170 ;  /* 0x000000aa00aa7308 */ /* 0x000fe20000000800 */
[----:B-----5:R-:W-:-:S04]  /*21e0*/  FMNMX R11, R14, R11, !PT ;  /* 0x0000000b0e0b7209 */ /* 0x020fc80007800000 */
[----:B------:R-:W-:-:S03]  /*21f0*/  FSETP.NEU.AND P0, PT, R11, -INF , PT ;  /* 0xff8000000b00780b */ /* 0x000fc60003f0d000 */
[----:B------:R-:W-:Y:S01]  /*2200*/  MUFU.EX2 R21, R21 ;  /* 0x0000001500157308 */ /* 0x000fe20000000800 */
[----:B------:R-:W-:Y:S02]  /*2210*/  FSEL R22, R11, RZ, P0 ;  /* 0x000000ff0b167208 */ /* 0x000fe40000000000 */
[----:B------:R-:W-:-:S03]  /*2220*/  LOP3.LUT P0, RZ, R5, 0xff, RZ, 0xc0, !PT ;  /* 0x000000ff05ff7812 */ /* 0x000fc6000780c0ff */
[----:B------:R-:W-:Y:S02]  /*2230*/  FMUL R22, R22, UR12 ;  /* 0x0000000c16167c20 */ /* 0x000fe40008400000 */
[----:B------:R-:W-:Y:S02]  /*2240*/  MUFU.EX2 R172, R172 ;  /* 0x000000ac00ac7308 */ /* 0x000fe40000000800 */
[--C-:B------:R-:W-:Y:S01]  /*2250*/  FFMA R165, R13, UR12, -R22.reuse ;  /* 0x0000000c0da57c23 */ /* 0x100fe20008000816 */
[----:B------:R-:W-:Y:S01]  /*2260*/  LOP3.LUT R13, R4, 0xffff, RZ, 0xc0, !PT ;  /* 0x0000ffff040d7812 */ /* 0x000fe200078ec0ff */
[--C-:B------:R-:W-:Y:S01]  /*2270*/  FFMA R167, R9, UR12, -R22.reuse ;  /* 0x0000000c09a77c23 */ /* 0x100fe20008000816 */
[--C-:B------:R-:W-:Y:S01]  /*2280*/  FFMA R18, R8, UR12, -R22.reuse ;  /* 0x0000000c08127c23 */ /* 0x100fe20008000816 */
[--C-:B------:R-:W-:Y:S01]  /*2290*/  FFMA R14, R27, UR12, -R22.reuse ;  /* 0x0000000c1b0e7c23 */ /* 0x100fe20008000816 */
[-C--:B------:R-:W-:Y:S01]  /*22a0*/  LEA.HI R9, R13, R4.reuse, RZ, 0x15 ;  /* 0x000000040d097211 */ /* 0x080fe200078fa8ff */
[--C-:B------:R-:W-:Y:S01]  /*22b0*/  FFMA R16, R31, UR12, -R22.reuse ;  /* 0x0000000c1f107c23 */ /* 0x100fe20008000816 */
[CC--:B------:R-:W-:Y:S01]  /*22c0*/  LEA.HI R8, R13.reuse, R4.reuse, RZ, 0x14 ;  /* 0x000000040d087211 */ /* 0x0c0fe200078fa0ff */
[----:B------:R-:W5:Y:S01]  /*22d0*/  MUFU.EX2 R165, R165 ;  /* 0x000000a500a57308 */ /* 0x000f620000000800 */
[----:B------:R-:W-:Y:S01]  /*22e0*/  LEA.HI R13, R13, R4, RZ, 0x12 ;  /* 0x000000040d0d7211 */ /* 0x000fe200078f90ff */
[--C-:B------:R-:W-:Y:S01]  /*22f0*/  FFMA R169, R34, UR12, -R22.reuse ;  /* 0x0000000c22a97c23 */ /* 0x100fe20008000816 */
[----:B------:R-:W-:Y:S01]  /*2300*/  PRMT R20, R9, 0x9910, RZ ;  /* 0x0000991009147816 */ /* 0x000fe200000000ff */
[--C-:B------:R-:W-:Y:S01]  /*2310*/  FFMA R171, R38, UR12, -R22.reuse ;  /* 0x0000000c26ab7c23 */ /* 0x100fe20008000816 */
[----:B------:R-:W-:Y:S01]  /*2320*/  LOP3.LUT R9, R8, 0xfff0, RZ, 0xc0, !PT ;  /* 0x0000fff008097812 */ /* 0x000fe200078ec0ff */
[--C-:B------:R-:W-:Y:S01]  /*2330*/  FFMA R173, R42, UR12, -R22.reuse ;  /* 0x0000000c2aad7c23 */ /* 0x100fe20008000816 */
[----:B------:R-:W-:Y:S01]  /*2340*/  LOP3.LUT R27, R8, 0xffff, RZ, 0xc0, !PT ;  /* 0x0000ffff081b7812 */ /* 0x000fe200078ec0ff */
[----:B------:R-:W1:Y:S01]  /*2350*/  MUFU.EX2 R14, R14 ;  /* 0x0000000e000e7308 */ /* 0x000e620000000800 */
[----:B------:R-:W-:Y:S01]  /*2360*/  LOP3.LUT R13, R13, 0xfffc, RZ, 0xc0, !PT ;  /* 0x0000fffc0d0d7812 */ /* 0x000fe200078ec0ff */
[----:B------:R-:W-:Y:S01]  /*2370*/  IMAD.MOV R9, RZ, RZ, -R9 ;  /* 0x000000ffff097224 */ /* 0x000fe200078e0a09 */
[----:B------:R-:W-:Y:S01]  /*2380*/  SHF.R.U32.HI R8, RZ, 0x4, R27 ;  /* 0x00000004ff087819 */ /* 0x000fe2000001161b */
[--C-:B------:R-:W-:Y:S01]  /*2390*/  FFMA R175, R46, UR12, -R22.reuse ;  /* 0x0000000c2eaf7c23 */ /* 0x100fe20008000816 */
[----:B------:R-:W-:Y:S01]  /*23a0*/  IADD3 R24, RZ, -R13, RZ ;  /* 0x8000000dff187210 */ /* 0x000fe20007ffe0ff */
[----:B------:R-:W-:Y:S01]  /*23b0*/  FFMA R47, R47, UR12, -R22 ;  /* 0x0000000c2f2f7c23 */ /* 0x000fe20008000816 */
[----:B------:R-:W-:Y:S01]  /*23c0*/  SHF.R.S32.HI R13, RZ, 0x5, R20 ;  /* 0x00000005ff0d7819 */ /* 0x000fe20000011414 */
[--C-:B------:R-:W-:Y:S01]  /*23d0*/  FFMA R20, R12, UR12, -R22.reuse ;  /* 0x0000000c0c147c23 */ /* 0x100fe20008000816 */
[----:B------:R-:W-:Y:S01]  /*23e0*/  PRMT R9, R9, 0x7710, RZ ;  /* 0x0000771009097816 */ /* 0x000fe200000000ff */
[----:B------:R-:W1:Y:S01]  /*23f0*/  MUFU.EX2 R167, R167 ;  /* 0x000000a700a77308 */ /* 0x000e620000000800 */
[----:B------:R-:W-:Y:S01]  /*2400*/  LEA.HI R12, R27, R8, RZ, 0x11 ;  /* 0x000000081b0c7211 */ /* 0x000fe200078f88ff */
[--C-:B------:R-:W-:Y:S01]  /*2410*/  FFMA R177, R50, UR12, -R22.reuse ;  /* 0x0000000c32b17c23 */ /* 0x100fe20008000816 */
[----:B------:R-:W-:Y:S01]  /*2420*/  PRMT R27, R24, 0x7710, RZ ;  /* 0x00007710181b7816 */ /* 0x000fe200000000ff */
[----:B------:R-:W-:Y:S01]  /*2430*/  IMAD.IADD R9, R4, 0x1, R9 ;  /* 0x0000000104097824 */ /* 0x000fe200078e0209 */
[----:B------:R-:W-:Y:S01]  /*2440*/  LOP3.LUT R12, R12, 0xfe, RZ, 0xc0, !PT ;  /* 0x000000fe0c0c7812 */ /* 0x000fe200078ec0ff */
[--C-:B------:R-:W-:Y:S01]  /*2450*/  FFMA R24, R43, UR12, -R22.reuse ;  /* 0x0000000c2b187c23 */ /* 0x100fe20008000816 */
[----:B------:R-:W-:Y:S01]  /*2460*/  FFMA R28, R51, UR12, -R22 ;  /* 0x0000000c331c7c23 */ /* 0x000fe20008000816 */
[----:B------:R-:W-:Y:S01]  /*2470*/  IMAD.IADD R26, R4, 0x1, R27 ;  /* 0x00000001041a7824 */ /* 0x000fe200078e021b */
[----:B------:R-:W-:Y:S01]  /*2480*/  PRMT R4, R9, 0x9910, RZ ;  /* 0x0000991009047816 */ /* 0x000fe200000000ff */
[----:B------:R-:W-:Y:S01]  /*2490*/  IMAD.MOV R12, RZ, RZ, -R12 ;  /* 0x000000ffff0c7224 */ /* 0x000fe200078e0a0c */
[----:B------:R-:W-:Y:S01]  /*24a0*/  PRMT R27, R13, 0x9910, RZ ;  /* 0x000099100d1b7816 */ /* 0x000fe200000000ff */
[----:B------:R-:W1:Y:S01]  /*24b0*/  S2R R43, SR_CTAID.X ;  /* 0x00000000002b7919 */ /* 0x000e620000002500 */
[----:B------:R-:W-:Y:S01]  /*24c0*/  LOP3.LUT R9, R26, 0x80, RZ, 0xc0, !PT ;  /* 0x000000801a097812 */ /* 0x000fe200078ec0ff */
[----:B------:R-:W1:Y:S01]  /*24d0*/  MUFU.EX2 R16, R16 ;  /* 0x0000001000107308 */ /* 0x000e620000000800 */
[----:B------:R-:W-:Y:S01]  /*24e0*/  PRMT R13, R12, 0x7710, RZ ;  /* 0x000077100c0d7816 */ /* 0x000fe200000000ff */
[----:B------:R-:W-:Y:S01]  /*24f0*/  IMAD R27, R27, 0x10, R4 ;  /* 0x000000101b1b7824 */ /* 0x000fe200078e0204 */
[----:B------:R-:W-:Y:S01]  /*2500*/  LEA.HI R9, R9, R26, RZ, 0x19 ;  /* 0x0000001a09097211 */ /* 0x000fe200078fc8ff */
[--C-:B------:R-:W-:Y:S01]  /*2510*/  FFMA R54, R54, UR12, -R22.reuse ;  /* 0x0000000c36367c23 */ /* 0x100fe20008000816 */
[----:B------:R-:W-:Y:S01]  /*2520*/  IADD3 R8, R8, R13, RZ ;  /* 0x0000000d08087210 */ /* 0x000fe20007ffe0ff */
[--C-:B------:R-:W-:Y:S01]  /*2530*/  FFMA R55, R55, UR12, -R22.reuse ;  /* 0x0000000c37377c23 */ /* 0x100fe20008000816 */
[----:B------:R-:W-:Y:S01]  /*2540*/  LOP3.LUT R9, R9, 0xfe, RZ, 0xc0, !PT ;  /* 0x000000fe09097812 */ /* 0x000fe200078ec0ff */
[----:B------:R-:W-:Y:S01]  /*2550*/  MUFU.EX2 R23, R23 ;  /* 0x0000001700177308 */ /* 0x000fe20000000800 */
[----:B------:R-:W-:Y:S01]  /*2560*/  PRMT R4, R8, 0x8880, RZ ;  /* 0x0000888008047816 */ /* 0x000fe200000000ff */
[--C-:B------:R-:W-:Y:S01]  /*2570*/  FFMA R58, R58, UR12, -R22.reuse ;  /* 0x0000000c3a3a7c23 */ /* 0x100fe20008000816 */
[----:B------:R-:W-:Y:S01]  /*2580*/  FFMA R59, R59, UR12, -R22 ;  /* 0x0000000c3b3b7c23 */ /* 0x000fe20008000816 */
[----:B------:R-:W-:Y:S01]  /*2590*/  IMAD.MOV R31, RZ, RZ, -R9 ;  /* 0x000000ffff1f7224 */ /* 0x000fe200078e0a09 */
[----:B------:R-:W-:Y:S01]  /*25a0*/  LEA R4, R27, R4, 0x3 ;  /* 0x000000041b047211 */ /* 0x000fe200078e18ff */
[----:B------:R-:W-:-:S02]  /*25b0*/  IMAD.MOV.U32 R9, RZ, RZ, R6 ;  /* 0x000000ffff097224 */ /* 0x000fc400078e0006 */
[--C-:B------:R-:W-:Y:S01]  /*25c0*/  FFMA R62, R62, UR12, -R22.reuse ;  /* 0x0000000c3e3e7c23 */ /* 0x100fe20008000816 */
[----:B------:R-:W1:Y:S01]  /*25d0*/  MUFU.EX2 R169, R169 ;  /* 0x000000a900a97308 */ /* 0x000e620000000800 */
[----:B------:R-:W-:Y:S01]  /*25e0*/  PRMT R31, R31, 0x7710, RZ ;  /* 0x000077101f1f7816 */ /* 0x000fe200000000ff */
[----:B------:R-:W-:Y:S01]  /*25f0*/  IMAD.SHL.U32 R4, R4, 0x8, RZ ;  /* 0x0000000804047824 */ /* 0x000fe200078e00ff */
[----:B------:R-:W-:Y:S01]  /*2600*/  SHF.R.S32.HI R9, RZ, 0x2, R9 ;  /* 0x00000002ff097819 */ /* 0x000fe20000011409 */
[--C-:B------:R-:W-:Y:S01]  /*2610*/  FFMA R63, R63, UR12, -R22.reuse ;  /* 0x0000000c3f3f7c23 */ /* 0x100fe20008000816 */
[----:B------:R-:W-:Y:S01]  /*2620*/  FFMA R66, R66, UR12, -R22 ;  /* 0x0000000c42427c23 */ /* 0x000fe20008000816 */
[----:B------:R-:W-:Y:S01]  /*2630*/  IMAD.IADD R31, R26, 0x1, R31 ;  /* 0x000000011a1f7824 */ /* 0x000fe200078e021f */
[----:B------:R-:W-:Y:S01]  /*2640*/  LOP3.LUT R6, R9, 0xffff, RZ, 0xc0, !PT ;  /* 0x0000ffff09067812 */ /* 0x000fe200078ec0ff */
[----:B------:R-:W-:Y:S01]  /*2650*/  MUFU.EX2 R174, R174 ;  /* 0x000000ae00ae7308 */ /* 0x000fe20000000800 */
[----:B------:R-:W-:Y:S01]  /*2660*/  IADD3 R8, R4, UR4, R4 ;  /* 0x0000000404087c10 */ /* 0x000fe2000fffe004 */
[----:B------:R-:W-:Y:S01]  /*2670*/  FFMA R67, R67, UR12, -R22 ;  /* 0x0000000c43437c23 */ /* 0x000fe20008000816 */
[----:B------:R-:W-:Y:S01]  /*2680*/  SHF.R.U32.HI R2, RZ, 0x5, R6 ;  /* 0x00000005ff027819 */ /* 0x000fe20000011606 */
[----:B------:R-:W-:Y:S01]  /*2690*/  FFMA R70, R70, UR12, -R22 ;  /* 0x0000000c46467c23 */ /* 0x000fe20008000816 */
[C---:B------:R-:W-:Y:S01]  /*26a0*/  IADD3 R4, R8.reuse, 0x8400, RZ ;  /* 0x0000840008047810 */ /* 0x040fe20007ffe0ff */
[----:B------:R-:W-:Y:S01]  /*26b0*/  VIADD R12, R8, 0x8420 ;  /* 0x00008420080c7836 */ /* 0x000fe20000000000 */
[----:B------:R-:W-:Y:S01]  /*26c0*/  LOP3.LUT R2, R2, 0x7, RZ, 0xc0, !PT ;  /* 0x0000000702027812 */ /* 0x000fe200078ec0ff */
[----:B------:R-:W1:Y:S01]  /*26d0*/  MUFU.EX2 R18, R18 ;  /* 0x0000001200127308 */ /* 0x000e620000000800 */
[----:B------:R-:W-:Y:S01]  /*26e0*/  SHF.R.U32.HI R13, RZ, 0x3, R4 ;  /* 0x00000003ff0d7819 */ /* 0x000fe20000011604 */
[----:B------:R-:W-:Y:S01]  /*26f0*/  FFMA R71, R71, UR12, -R22 ;  /* 0x0000000c47477c23 */ /* 0x000fe20008000816 */
[----:B------:R-:W-:Y:S01]  /*2700*/  SHF.R.U32.HI R27, RZ, 0x3, R12 ;  /* 0x00000003ff1b7819 */ /* 0x000fe2000001160c */
[----:B------:R-:W-:Y:S01]  /*2710*/  IMAD.IADD R6, R9, 0x1, R2 ;  /* 0x0000000109067824 */ /* 0x000fe200078e0202 */
[----:B------:R-:W-:Y:S01]  /*2720*/  LOP3.LUT R4, R4, 0x70, R13, 0x78, !PT ;  /* 0x0000007004047812 */ /* 0x000fe200078e780d */
[--C-:B------:R-:W-:Y:S01]  /*2730*/  FFMA R74, R74, UR12, -R22.reuse ;  /* 0x0000000c4a4a7c23 */ /* 0x100fe20008000816 */
[----:B------:R-:W-:Y:S01]  /*2740*/  LOP3.LUT R2, R12, 0x70, R27, 0x78, !PT ;  /* 0x000000700c027812 */ /* 0x000fe200078e781b */
[----:B------:R-:W-:Y:S01]  /*2750*/  VIADD R27, R8, 0x8460 ;  /* 0x00008460081b7836 */ /* 0x000fe20000000000 */
[----:B------:R-:W-:Y:S01]  /*2760*/  LOP3.LUT R6, R6, 0xfff8, RZ, 0xc0, !PT ;  /* 0x0000fff806067812 */ /* 0x000fe200078ec0ff */
[----:B------:R-:W-:Y:S01]  /*2770*/  MUFU.EX2 R25, R25 ;  /* 0x0000001900197308 */ /* 0x000fe20000000800 */
[----:B------:R-:W-:Y:S01]  /*2780*/  IADD3 R12, R8, 0x8440, RZ ;  /* 0x00008440080c7810 */ /* 0x000fe20007ffe0ff */
[----:B------:R-:W-:Y:S01]  /*2790*/  FFMA R75, R75, UR12, -R22 ;  /* 0x0000000c4b4b7c23 */ /* 0x000fe20008000816 */
[----:B------:R-:W-:Y:S01]  /*27a0*/  PRMT R31, R31, 0x8880, RZ ;  /* 0x000088801f1f7816 */ /* 0x000fe200000000ff */
[----:B------:R-:W-:Y:S01]  /*27b0*/  IMAD.MOV R30, RZ, RZ, -R6 ;  /* 0x000000ffff1e7224 */ /* 0x000fe200078e0a06 */
[----:B------:R-:W-:Y:S01]  /*27c0*/  SHF.R.U32.HI R13, RZ, 0x3, R12 ;  /* 0x00000003ff0d7819 */ /* 0x000fe2000001160c */
[--C-:B------:R-:W-:Y:S01]  /*27d0*/  FFMA R78, R78, UR12, -R22.reuse ;  /* 0x0000000c4e4e7c23 */ /* 0x100fe20008000816 */
[----:B------:R-:W-:Y:S01]  /*27e0*/  SHF.R.U32.HI R6, RZ, 0x3, R27 ;  /* 0x00000003ff067819 */ /* 0x000fe2000001161b */
[----:B------:R-:W1:Y:S01]  /*27f0*/  MUFU.EX2 R171, R171 ;  /* 0x000000ab00ab7308 */ /* 0x000e620000000800 */
[----:B------:R-:W-:Y:S01]  /*2800*/  PRMT R30, R30, 0x7710, RZ ;  /* 0x000077101e1e7816 */ /* 0x000fe200000000ff */
[--C-:B------:R-:W-:Y:S01]  /*2810*/  FFMA R79, R79, UR12, -R22.reuse ;  /* 0x0000000c4f4f7c23 */ /* 0x100fe20008000816 */
[----:B------:R-:W-:Y:S01]  /*2820*/  LOP3.LUT R8, R12, 0x70, R13, 0x78, !PT ;  /* 0x000000700c087812 */ /* 0x000fe200078e780d */
[----:B------:R-:W-:Y:S01]  /*2830*/  FFMA R82, R82, UR12, -R22 ;  /* 0x0000000c52527c23 */ /* 0x000fe20008000816 */
[----:B------:R-:W-:Y:S01]  /*2840*/  IADD3 R12, R9, R30, RZ ;  /* 0x0000001e090c7210 */ /* 0x000fe20007ffe0ff */
[----:B---3--:R-:W-:Y:S01]  /*2850*/  FADD R30, RZ, R164 ;  /* 0x000000a4ff1e7221 */ /* 0x008fe20000000000 */
[----:B------:R-:W-:Y:S01]  /*2860*/  LOP3.LUT R6, R27, 0x70, R6, 0x78, !PT ;  /* 0x000000701b067812 */ /* 0x000fe200078e7806 */
[----:B------:R-:W-:Y:S01]  /*2870*/  MUFU.EX2 R176, R176 ;  /* 0x000000b000b07308 */ /* 0x000fe20000000800 */
[----:B------:R-:W-:Y:S01]  /*2880*/  PRMT R27, R7, 0x8880, RZ ;  /* 0x00008880071b7816 */ /* 0x000fe200000000ff */
[----:B------:R-:W-:Y:S01]  /*2890*/  FADD R13, R15, R30 ;  /* 0x0000001e0f0d7221 */ /* 0x000fe20000000000 */
[----:B------:R-:W-:Y:S01]  /*28a0*/  PRMT R30, R12, 0x9910, RZ ;  /* 0x000099100c1e7816 */ /* 0x000fe200000000ff */
[--C-:B------:R-:W-:Y:S01]  /*28b0*/  FFMA R83, R83, UR12, -R22.reuse ;  /* 0x0000000c53537c23 */ /* 0x100fe20008000816 */
[----:B------:R-:W-:Y:S01]  /*28c0*/  SHF.R.S32.HI R12, RZ, 0x5, R27 ;  /* 0x00000005ff0c7819 */ /* 0x000fe2000001141b */
[----:B----4-:R-:W-:Y:S01]  /*28d0*/  FADD R32, R166, R13 ;  /* 0x0000000da6207221 */ /* 0x010fe20000000000 */
[----:B------:R-:W-:Y:S01]  /*28e0*/  FFMA R86, R86, UR12, -R22 ;  /* 0x0000000c56567c23 */ /* 0x000fe20008000816 */
[----:B------:R-:W-:Y:S01]  /*28f0*/  IMAD R30, R3, 0x40, R30 ;  /* 0x00000040031e7824 */ /* 0x000fe200078e021e */
[----:B------:R-:W-:Y:S01]  /*2900*/  PRMT R27, R12, 0x9910, RZ ;  /* 0x000099100c1b7816 */ /* 0x000fe200000000ff */
[----:B--2---:R-:W-:Y:S01]  /*2910*/  FADD R13, R17, R32 ;  /* 0x00000020110d7221 */ /* 0x004fe20000000000 */
[----:B------:R-:W2:Y:S01]  /*2920*/  MUFU.EX2 R20, R20 ;  /* 0x0000001400147308 */ /* 0x000ea20000000800 */
[----:B------:R-:W-:Y:S01]  /*2930*/  FFMA R22, R87, UR12, -R22 ;  /* 0x0000000c57167c23 */ /* 0x000fe20008000816 */
[----:B------:R-:W-:Y:S01]  /*2940*/  F2FP.F16.F32.PACK_AB R164, R15, R164 ;  /* 0x000000a40fa4723e */ /* 0x000fe200000000ff */
[----:B-1----:R-:W-:Y:S01]  /*2950*/  FADD R12, R168, R13 ;  /* 0x0000000da80c7221 */ /* 0x002fe20000000000 */
[----:B------:R-:W-:-:S02]  /*2960*/  IMAD R30, R27, 0x10, R30 ;  /* 0x000000101b1e7824 */ /* 0x000fc400078e021e */
[----:B-----5:R-:W-:Y:S01]  /*2970*/  FADD R27, RZ, R165 ;  /* 0x000000a5ff1b7221 */ /* 0x020fe20000000000 */
[----:B------:R-:W-:Y:S01]  /*2980*/  F2FP.F16.F32.PACK_AB R166, R17, R166 ;  /* 0x000000a611a6723e */ /* 0x000fe200000000ff */
[C---:B------:R-:W-:Y:S01]  /*2990*/  FADD R13, R19.reuse, R12 ;  /* 0x0000000c130d7221 */ /* 0x040fe20000000000 */
[----:B------:R-:W-:Y:S01]  /*29a0*/  MUFU.EX2 R29, R29 ;  /* 0x0000001d001d7308 */ /* 0x000fe20000000800 */
[----:B------:R-:W-:Y:S01]  /*29b0*/  FADD R32, R14, R27 ;  /* 0x0000001b0e207221 */ /* 0x000fe20000000000 */
[----:B------:R-:W-:Y:S01]  /*29c0*/  F2FP.F16.F32.PACK_AB R168, R19, R168 ;  /* 0x000000a813a8723e */ /* 0x000fe200000000ff */
[----:B------:R-:W-:Y:S01]  /*29d0*/  FADD R12, R170, R13 ;  /* 0x0000000daa0c7221 */ /* 0x000fe20000000000 */
[----:B------:R-:W-:Y:S01]  /*29e0*/  F2FP.F16.F32.PACK_AB R170, R21, R170 ;  /* 0x000000aa15aa723e */ /* 0x000fe200000000ff */
[----:B------:R-:W-:Y:S01]  /*29f0*/  FADD R27, R167, R32 ;  /* 0x00000020a71b7221 */ /* 0x000fe20000000000 */
[C---:B------:R-:W-:Y:S01]  /*2a00*/  F2FP.F16.F32.PACK_AB R167, R16.reuse, R167 ;  /* 0x000000a710a7723e */ /* 0x040fe200000000ff */
[----:B------:R-:W-:Y:S01]  /*2a10*/  FADD R13, R21, R12 ;  /* 0x0000000c150d7221 */ /* 0x000fe20000000000 */
[----:B------:R-:W1:Y:S01]  /*2a20*/  MUFU.EX2 R173, R173 ;  /* 0x000000ad00ad7308 */ /* 0x000e620000000800 */
[----:B------:R-:W-:Y:S01]  /*2a30*/  FADD R34, R16, R27 ;  /* 0x0000001b10227221 */ /* 0x000fe20000000000 */
[----:B------:R-:W-:Y:S01]  /*2a40*/  LEA R12, R31, R30, 0x3 ;  /* 0x0000001e1f0c7211 */ /* 0x000fe200078e18ff */
[----:B------:R-:W-:Y:S01]  /*2a50*/  FADD R32, R172, R13 ;  /* 0x0000000dac207221 */ /* 0x000fe20000000000 */
[----:B------:R-:W-:-:S02]  /*2a60*/  IMAD R30, R43, 0x80, R30 ;  /* 0x000000802b1e7824 */ /* 0x000fc400078e021e */
[----:B------:R-:W-:Y:S01]  /*2a70*/  FADD R27, R169, R34 ;  /* 0x00000022a91b7221 */ /* 0x000fe20000000000 */
[C---:B------:R-:W-:Y:S01]  /*2a80*/  F2FP.F16.F32.PACK_AB R172, R23.reuse, R172 ;  /* 0x000000ac17ac723e */ /* 0x040fe200000000ff */
[----:B------:R-:W-:Y:S01]  /*2a90*/  FADD R13, R23, R32 ;  /* 0x00000020170d7221 */ /* 0x000fe20000000000 */
[----:B------:R-:W3:Y:S01]  /*2aa0*/  MUFU.EX2 R178, R178 ;  /* 0x000000b200b27308 */ /* 0x000ee20000000800 */
[----:B------:R-:W-:Y:S01]  /*2ab0*/  FADD R34, R18, R27 ;  /* 0x0000001b12227221 */ /* 0x000fe20000000000 */
[----:B------:R-:W-:Y:S01]  /*2ac0*/  ISETP.LT.AND P1, PT, R30, UR8, !P0 ;  /* 0x000000081e007c0c */ /* 0x000fe2000c721270 */
[----:B------:R-:W-:Y:S01]  /*2ad0*/  FADD R32, R174, R13 ;  /* 0x0000000dae207221 */ /* 0x000fe20000000000 */
[----:B------:R-:W-:Y:S01]  /*2ae0*/  IADD3 R30, R30, 0x8, RZ ;  /* 0x000000081e1e7810 */ /* 0x000fe20007ffe0ff */
[----:B------:R-:W-:Y:S01]  /*2af0*/  FADD R27, R171, R34 ;  /* 0x00000022ab1b7221 */ /* 0x000fe20000000000 */
[----:B------:R-:W-:Y:S02]  /*2b00*/  IMAD R12, R43, 0x80, R12 ;  /* 0x000000802b0c7824 */ /* 0x000fe400078e020c */
[----:B------:R-:W-:Y:S01]  /*2b10*/  FADD R13, R25, R32 ;  /* 0x00000020190d7221 */ /* 0x000fe20000000000 */
[----:B------:R-:W4:Y:S01]  /*2b20*/  MUFU.EX2 R24, R24 ;  /* 0x0000001800187308 */ /* 0x000f220000000800 */
[----:B--2---:R-:W-:Y:S01]  /*2b30*/  FADD R34, R20, R27 ;  /* 0x0000001b14227221 */ /* 0x004fe20000000000 */
[----:B------:R-:W-:Y:S01]  /*2b40*/  ISETP.LT.AND P0, PT, R30, UR8, !P0 ;  /* 0x000000081e007c0c */ /* 0x000fe2000c701270 */
[----:B------:R-:W-:Y:S01]  /*2b50*/  FADD R32, R176, R13 ;  /* 0x0000000db0207221 */ /* 0x000fe20000000000 */
[----:B------:R-:W-:Y:S01]  /*2b60*/  UIMAD.WIDE.U32 UR8, UR7, UR10, URZ ;  /* 0x0000000a070872a5 */ /* 0x000fe2000f8e003f */
[----:B-1----:R-:W-:Y:S01]  /*2b70*/  FADD R27, R173, R34 ;  /* 0x00000022ad1b7221 */ /* 0x002fe20000000000 */
[----:B------:R-:W-:Y:S01]  /*2b80*/  F2FP.F16.F32.PACK_AB R174, R25, R174 ;  /* 0x000000ae19ae723e */ /* 0x000fe200000000ff */
[C---:B------:R-:W-:Y:S01]  /*2b90*/  FADD R13, R29.reuse, R32 ;  /* 0x000000201d0d7221 */ /* 0x040fe20000000000 */
[----:B------:R-:W1:Y:S01]  /*2ba0*/  MUFU.EX2 R33, R33 ;  /* 0x0000002100217308 */ /* 0x000e620000000800 */
[----:B------:R-:W-:Y:S01]  /*2bb0*/  UIMAD UR9, UR7, UR11, UR9 ;  /* 0x0000000b070972a4 */ /* 0x000fe2000f8e0209 */
[----:B------:R-:W-:Y:S01]  /*2bc0*/  F2FP.F16.F32.PACK_AB R176, R29, R176 ;  /* 0x000000b01db0723e */ /* 0x000fe200000000ff */
[----:B---3--:R-:W-:Y:S01]  /*2bd0*/  FADD R32, R178, R13 ;  /* 0x0000000db2207221 */ /* 0x008fe20000000000 */
[----:B------:R-:W-:Y:S01]  /*2be0*/  ULDC.64 UR10, c[0x0][0x268] ;  /* 0x00009a00000a7ab9 */ /* 0x000fe20000000a00 */
[----:B------:R-:W-:Y:S01]  /*2bf0*/  F2FP.F16.F32.PACK_AB R165, R14, R165 ;  /* 0x000000a50ea5723e */ /* 0x000fe200000000ff */
[----:B------:R-:W-:Y:S01]  /*2c00*/  UIMAD.WIDE.U32 UR8, UR13, UR10, UR8 ;  /* 0x0000000a0d0872a5 */ /* 0x000fe2000f8e0008 */
[----:B------:R-:W-:Y:S01]  /*2c10*/  F2FP.F16.F32.PACK_AB R169, R18, R169 ;  /* 0x000000a912a9723e */ /* 0x000fe200000000ff */
[----:B------:R-:W2:Y:S01]  /*2c20*/  MUFU.EX2 R175, R175 ;  /* 0x000000af00af7308 */ /* 0x000ea20000000800 */
[----:B----4-:R-:W-:Y:S01]  /*2c30*/  FADD R30, R24, R27 ;  /* 0x0000001b181e7221 */ /* 0x010fe20000000000 */
[----:B------:R-:W-:Y:S01]  /*2c40*/  UIMAD UR7, UR13, UR11, UR9 ;  /* 0x0000000b0d0772a4 */ /* 0x000fe2000f8e0209 */
[----:B------:R-:W-:Y:S01]  /*2c50*/  F2FP.F16.F32.PACK_AB R171, R20, R171 ;  /* 0x000000ab14ab723e */ /* 0x000fe200000000ff */
[----:B------:R-:W-:Y:S01]  /*2c60*/  IMAD.MOV.U32 R16, RZ, RZ, RZ ;  /* 0x000000ffff107224 */ /* 0x000fe200078e00ff */
[----:B------:R-:W-:Y:S01]  /*2c70*/  IADD3 R34, P3, R12, UR8, RZ ;  /* 0x000000080c227c10 */ /* 0x000fe2000ff7e0ff */
[----:B------:R-:W-:Y:S01]  /*2c80*/  ULDC.64 UR10, c[0x0][0x240] ;  /* 0x00009000000a7ab9 */ /* 0x000fe20000000a00 */
[----:B------:R-:W-:Y:S01]  /*2c90*/  F2FP.F16.F32.PACK_AB R173, R24, R173 ;  /* 0x000000ad18ad723e */ /* 0x000fe200000000ff */
[----:B------:R-:W3:Y:S01]  /*2ca0*/  MUFU.EX2 R180, R180 ;  /* 0x000000b400b47308 */ /* 0x000ee20000000800 */
[----:B-1----:R-:W-:Y:S01]  /*2cb0*/  FADD R13, R33, R32 ;  /* 0x00000020210d7221 */ /* 0x002fe20000000000 */
[----:B------:R-:W-:-:S02]  /*2cc0*/  LEA.HI.X.SX32 R43, R12, UR7, 0x1, P3 ;  /* 0x000000070c2b7c11 */ /* 0x000fc400098f0eff */
[----:B------:R-:W-:-:S04]  /*2cd0*/  F2FP.F16.F32.PACK_AB R178, R33, R178 ;  /* 0x000000b221b2723e */ /* 0x000fc800000000ff */
[----:B------:R-:W1:Y:S01]  /*2ce0*/  MUFU.EX2 R26, R47 ;  /* 0x0000002f001a7308 */ /* 0x000e620000000800 */
[----:B--2---:R-:W-:-:S07]  /*2cf0*/  FADD R27, R175, R30 ;  /* 0x0000001eaf1b7221 */ /* 0x004fce0000000000 */
[----:B------:R-:W2:Y:S01]  /*2d00*/  MUFU.EX2 R35, R35 ;  /* 0x0000002300237308 */ /* 0x000ea20000000800 */
[----:B---3--:R-:W-:-:S07]  /*2d10*/  FADD R30, R180, R13 ;  /* 0x0000000db41e7221 */ /* 0x008fce0000000000 */
[----:B------:R-:W3:Y:S01]  /*2d20*/  MUFU.EX2 R177, R177 ;  /* 0x000000b100b17308 */ /* 0x000ee20000000800 */
[C---:B-1----:R-:W-:Y:S01]  /*2d30*/  FADD R32, R26.reuse, R27 ;  /* 0x0000001b1a207221 */ /* 0x042fe20000000000 */
[----:B------:R-:W-:-:S06]  /*2d40*/  F2FP.F16.F32.PACK_AB R175, R26, R175 ;  /* 0x000000af1aaf723e */ /* 0x000fcc00000000ff */
[----:B------:R-:W1:Y:S01]  /*2d50*/  MUFU.EX2 R182, R182 ;  /* 0x000000b600b67308 */ /* 0x000e620000000800 */
[C---:B--2---:R-:W-:Y:S01]  /*2d60*/  FADD R13, R35.reuse, R30 ;  /* 0x0000001e230d7221 */ /* 0x044fe20000000000 */
[----:B------:R-:W-:-:S06]  /*2d70*/  F2FP.F16.F32.PACK_AB R180, R35, R180 ;  /* 0x000000b423b4723e */ /* 0x000fcc00000000ff */
[----:B------:R-:W2:Y:S01]  /*2d80*/  MUFU.EX2 R28, R28 ;  /* 0x0000001c001c7308 */ /* 0x000ea20000000800 */
[----:B---3--:R-:W-:-:S07]  /*2d90*/  FADD R27, R177, R32 ;  /* 0x00000020b11b7221 */ /* 0x008fce0000000000 */
[----:B------:R-:W3:Y:S01]  /*2da0*/  MUFU.EX2 R37, R37 ;  /* 0x0000002500257308 */ /* 0x000ee20000000800 */
[----:B-1----:R-:W-:-:S07]  /*2db0*/  FADD R30, R182, R13 ;  /* 0x0000000db61e7221 */ /* 0x002fce0000000000 */
[----:B------:R-:W1:Y:S01]  /*2dc0*/  MUFU.EX2 R54, R54 ;  /* 0x0000003600367308 */ /* 0x000e620000000800 */
[C---:B--2---:R-:W-:Y:S01]  /*2dd0*/  FADD R27, R28.reuse, R27 ;  /* 0x0000001b1c1b7221 */ /* 0x044fe20000000000 */
[----:B------:R-:W-:-:S06]  /*2de0*/  F2FP.F16.F32.PACK_AB R177, R28, R177 ;  /* 0x000000b11cb1723e */ /* 0x000fcc00000000ff */
[----:B------:R-:W2:Y:S01]  /*2df0*/  MUFU.EX2 R152, R152 ;  /* 0x0000009800987308 */ /* 0x000ea20000000800 */
[C---:B---3--:R-:W-:Y:S01]  /*2e00*/  FADD R13, R37.reuse, R30 ;  /* 0x0000001e250d7221 */ /* 0x048fe20000000000 */
[----:B------:R-:W-:-:S06]  /*2e10*/  F2FP.F16.F32.PACK_AB R182, R37, R182 ;  /* 0x000000b625b6723e */ /* 0x000fcc00000000ff */
[----:B------:R-:W3:Y:S01]  /*2e20*/  MUFU.EX2 R55, R55 ;  /* 0x0000003700377308 */ /* 0x000ee20000000800 */
[----:B-1----:R-:W-:-:S07]  /*2e30*/  FADD R32, R54, R27 ;  /* 0x0000001b36207221 */ /* 0x002fce0000000000 */
[----:B------:R-:W1:Y:S01]  /*2e40*/  MUFU.EX2 R39, R39 ;  /* 0x0000002700277308 */ /* 0x000e620000000800 */
[----:B--2---:R-:W-:-:S07]  /*2e50*/  FADD R30, R152, R13 ;  /* 0x0000000d981e7221 */ /* 0x004fce0000000000 */
[----:B------:R-:W2:Y:S01]  /*2e60*/  MUFU.EX2 R58, R58 ;  /* 0x0000003a003a7308 */ /* 0x000ea20000000800 */
[C---:B---3--:R-:W-:Y:S01]  /*2e70*/  FADD R27, R55.reuse, R32 ;  /* 0x00000020371b7221 */ /* 0x048fe20000000000 */
[----:B------:R-:W-:-:S06]  /*2e80*/  F2FP.F16.F32.PACK_AB R179, R55, R54 ;  /* 0x0000003637b3723e */ /* 0x000fcc00000000ff */
[----:B------:R-:W3:Y:S01]  /*2e90*/  MUFU.EX2 R154, R154 ;  /* 0x0000009a009a7308 */ /* 0x000ee20000000800 */
[C---:B-1----:R-:W-:Y:S01]  /*2ea0*/  FADD R13, R39.reuse, R30 ;  /* 0x0000001e270d7221 */ /* 0x042fe20000000000 */
[----:B------:R-:W-:-:S06]  /*2eb0*/  F2FP.F16.F32.PACK_AB R152, R39, R152 ;  /* 0x000000982798723e */ /* 0x000fcc00000000ff */
        /* <DEDUP_REMOVED lines=23> */
[----:B--2---:R-:W-:Y:S01]  /*3030*/  FADD R12, R158, R13 ;  /* 0x0000000d9e0c7221 */ /* 0x004fe20000000000 */
[----:B------:R-:W-:-:S06]  /*3040*/  LEA R13, P3, R34, UR10, 0x2 ;  /* 0x0000000a220d7c11 */ /* 0x000fcc000f8610ff */
[----:B------:R-:W2:Y:S01]  /*3050*/  MUFU.EX2 R70, R70 ;  /* 0x0000004600467308 */ /* 0x000ea20000000800 */
[C---:B---3--:R-:W-:Y:S01]  /*3060*/  FADD R31, R67.reuse, R30 ;  /* 0x0000001e431f7221 */ /* 0x048fe20000000000 */
[----:B------:R-:W-:-:S06]  /*3070*/  F2FP.F16.F32.PACK_AB R153, R67, R66 ;  /* 0x000000424399723e */ /* 0x000fcc00000000ff */
[----:B------:R-:W3:Y:S01]  /*3080*/  MUFU.EX2 R160, R160 ;  /* 0x000000a000a07308 */ /* 0x000ee20000000800 */
[C---:B-1----:R-:W-:Y:S01]  /*3090*/  FADD R27, R49.reuse, R12 ;  /* 0x0000000c311b7221 */ /* 0x042fe20000000000 */
[----:B------:R-:W-:Y:S01]  /*30a0*/  LEA.HI.X R12, R34, UR11, R43, 0x2, P3 ;  /* 0x0000000b220c7c11 */ /* 0x000fe200098f142b */
[----:B------:R-:W-:Y:S01]  /*30b0*/  @!P2 IMAD.MOV.U32 R34, RZ, RZ, 0x1 ;  /* 0x00000001ff22a424 */ /* 0x000fe200078e00ff */
[----:B------:R-:W-:Y:S02]  /*30c0*/  PLOP3.LUT P3, PT, PT, PT, UP0, 0x80, 0x0 ;  /* 0x000000000000781c */ /* 0x000fe40003f6f008 */
[----:B------:R-:W-:Y:S01]  /*30d0*/  F2FP.F16.F32.PACK_AB R158, R49, R158 ;  /* 0x0000009e319e723e */ /* 0x000fe200000000ff */
[----:B------:R1:W-:Y:S01]  /*30e0*/  @!P2 SYNCS.ARRIVE.TRANS64.ART0 RZ, [UR4+0x18], R34 ;  /* 0x00001822ffffa9a7 */ /* 0x0003e20008500004 */
[----:B------:R-:W4:Y:S01]  /*30f0*/  MUFU.EX2 R71, R71 ;  /* 0x0000004700477308 */ /* 0x000f220000000800 */
[----:B--2---:R-:W-:-:S07]  /*3100*/  FADD R32, R70, R31 ;  /* 0x0000001f46207221 */ /* 0x004fce0000000000 */
[----:B------:R-:W2:Y:S01]  /*3110*/  MUFU.EX2 R53, R53 ;  /* 0x0000003500357308 */ /* 0x000ea20000000800 */
[----:B---3--:R-:W-:-:S07]  /*3120*/  FADD R30, R160, R27 ;  /* 0x0000001ba01e7221 */ /* 0x008fce0000000000 */
[----:B------:R-:W3:Y:S01]  /*3130*/  MUFU.EX2 R74, R74 ;  /* 0x0000004a004a7308 */ /* 0x000ee20000000800 */
[C---:B----4-:R-:W-:Y:S01]  /*3140*/  FADD R31, R71.reuse, R32 ;  /* 0x00000020471f7221 */ /* 0x050fe20000000000 */
[----:B------:R-:W-:-:S06]  /*3150*/  F2FP.F16.F32.PACK_AB R155, R71, R70 ;  /* 0x00000046479b723e */ /* 0x000fcc00000000ff */
[----:B------:R-:W4:Y:S01]  /*3160*/  MUFU.EX2 R162, R162 ;  /* 0x000000a200a27308 */ /* 0x000f220000000800 */
[C---:B--2---:R-:W-:Y:S01]  /*3170*/  FADD R27, R53.reuse, R30 ;  /* 0x0000001e351b7221 */ /* 0x044fe20000000000 */
[----:B------:R-:W-:-:S06]  /*3180*/  F2FP.F16.F32.PACK_AB R160, R53, R160 ;  /* 0x000000a035a0723e */ /* 0x000fcc00000000ff */
[----:B------:R-:W2:Y:S01]  /*3190*/  MUFU.EX2 R75, R75 ;  /* 0x0000004b004b7308 */ /* 0x000ea20000000800 */
[----:B---3--:R-:W-:-:S07]  /*31a0*/  FADD R32, R74, R31 ;  /* 0x0000001f4a207221 */ /* 0x008fce0000000000 */
[----:B------:R-:W3:Y:S01]  /*31b0*/  MUFU.EX2 R57, R57 ;  /* 0x0000003900397308 */ /* 0x000ee20000000800 */
[----:B----4-:R-:W-:-:S07]  /*31c0*/  FADD R30, R162, R27 ;  /* 0x0000001ba21e7221 */ /* 0x010fce0000000000 */
[----:B------:R-:W4:Y:S01]  /*31d0*/  MUFU.EX2 R78, R78 ;  /* 0x0000004e004e7308 */ /* 0x000f220000000800 */
[C---:B--2---:R-:W-:Y:S01]  /*31e0*/  FADD R27, R75.reuse, R32 ;  /* 0x000000204b1b7221 */ /* 0x044fe20000000000 */
[----:B------:R-:W-:-:S06]  /*31f0*/  F2FP.F16.F32.PACK_AB R157, R75, R74 ;  /* 0x0000004a4b9d723e */ /* 0x000fcc00000000ff */
[----:B------:R-:W2:Y:S01]  /*3200*/  MUFU.EX2 R79, R79 ;  /* 0x0000004f004f7308 */ /* 0x000ea20000000800 */
[C---:B---3--:R-:W-:Y:S01]  /*3210*/  FADD R185, R57.reuse, R30 ;  /* 0x0000001e39b97221 */ /* 0x048fe20000000000 */
[----:B------:R-:W-:-:S06]  /*3220*/  F2FP.F16.F32.PACK_AB R162, R57, R162 ;  /* 0x000000a239a2723e */ /* 0x000fcc00000000ff */
[----:B------:R-:W3:Y:S01]  /*3230*/  MUFU.EX2 R82, R82 ;  /* 0x0000005200527308 */ /* 0x000ee20000000800 */
[----:B----4-:R-:W-:-:S07]  /*3240*/  FADD R30, R78, R27 ;  /* 0x0000001b4e1e7221 */ /* 0x010fce0000000000 */
[----:B------:R-:W4:Y:S01]  /*3250*/  MUFU.EX2 R83, R83 ;  /* 0x0000005300537308 */ /* 0x000f220000000800 */
[C---:B--2---:R-:W-:Y:S01]  /*3260*/  FADD R27, R79.reuse, R30 ;  /* 0x0000001e4f1b7221 */ /* 0x044fe20000000000 */
[----:B------:R-:W-:-:S06]  /*3270*/  F2FP.F16.F32.PACK_AB R159, R79, R78 ;  /* 0x0000004e4f9f723e */ /* 0x000fcc00000000ff */
[----:B------:R-:W2:Y:S01]  /*3280*/  MUFU.EX2 R86, R86 ;  /* 0x0000005600567308 */ /* 0x000ea20000000800 */
[----:B---3--:R-:W-:-:S07]  /*3290*/  FADD R30, R82, R27 ;  /* 0x0000001b521e7221 */ /* 0x008fce0000000000 */
[----:B------:R2:W3:Y:S01]  /*32a0*/  MUFU.EX2 R163, R22 ;  /* 0x0000001600a37308 */ /* 0x0004e20000000800 */
[C---:B----4-:R-:W-:Y:S01]  /*32b0*/  FADD R15, R83.reuse, R30 ;  /* 0x0000001e530f7221 */ /* 0x050fe20000000000 */
[----:B------:R-:W-:-:S03]  /*32c0*/  F2FP.F16.F32.PACK_AB R161, R83, R82 ;  /* 0x0000005253a1723e */ /* 0x000fc600000000ff */
[----:B--2---:R-:W-:-:S04]  /*32d0*/  FADD R22, R86, R15 ;  /* 0x0000000f56167221 */ /* 0x004fc80000000000 */
[C---:B---3--:R-:W-:Y:S01]  /*32e0*/  FADD R15, R163.reuse, R22 ;  /* 0x00000016a30f7221 */ /* 0x048fe20000000000 */
[----:B------:R-:W-:Y:S01]  /*32f0*/  F2FP.F16.F32.PACK_AB R163, R163, R86 ;  /* 0x00000056a3a3723e */ /* 0x000fe200000000ff */
[----:B-1----:R-:W-:Y:S06]  /*3300*/  @!P3 BRA `(.L_x_13) ;  /* 0x0000001c00ccb947 */ /* 0x002fec0003800000 */
[----:B------:R-:W-:Y:S01]  /*3310*/  MOV R17, R11 ;  /* 0x0000000b00117202 */ /* 0x000fe20000000f00 */
[----:B------:R-:W-:Y:S01]  /*3320*/  IMAD.MOV.U32 R18, RZ, RZ, R10 ;  /* 0x000000ffff127224 */ /* 0x000fe200078e000a */
[----:B------:R-:W-:Y:S01]  /*3330*/  UIADD3 UR13, -UR6, URZ, URZ ;  /* 0x0000003f060d7290 */ /* 0x000fe2000fffe13f */
[----:B------:R-:W-:Y:S01]  /*3340*/  IMAD.MOV.U32 R19, RZ, RZ, RZ ;  /* 0x000000ffff137224 */ /* 0x000fe200078e00ff */
[----:B------:R-:W-:Y:S01]  /*3350*/  UPLOP3.LUT UP0, UPT, UPT, UPT, UPT, 0x40, 0x0 ;  /* 0x000000000000789c */ /* 0x000fe20003f0e870 */
[----:B------:R-:W-:-:S10]  /*3360*/  ULDC UR7, c[0x0][0x480] ;  /* 0x0001200000077ab9 */ /* 0x000fd40000000800 */
.L_x_18:
[----:B------:R-:W1:Y:S01]  /*3370*/  S2UR UR8, SR_CgaCtaId ;  /* 0x00000000000879c3 */ /* 0x000e620000008800 */
[----:B------:R-:W-:Y:S01]  /*3380*/  UMOV UR4, 0x400 ;  /* 0x0000040000047882 */ /* 0x000fe20000000000 */
[----:B------:R-:W-:Y:S01]  /*3390*/  LOP3.LUT R16, R19, 0x1, RZ, 0x3c, !PT ;  /* 0x0000000113107812 */ /* 0x000fe200078e3cff */
[----:B------:R-:W2:Y:S03]  /*33a0*/  S2R R14, SR_TID.X ;  /* 0x00000000000e7919 */ /* 0x000ea60000002100 */
[----:B------:R-:W-:Y:S01]  /*33b0*/  SHF.L.U32 R10, R16, 0x1f, RZ ;  /* 0x0000001f100a7819 */ /* 0x000fe200000006ff */
[----:B-1----:R-:W-:-:S04]  /*33c0*/  ULEA UR4, UR8, UR4, 0x18 ;  /* 0x0000000408047291 */ /* 0x002fc8000f8ec03f */
[----:B------:R-:W-:Y:S02]  /*33d0*/  ULEA UR9, UR5, UR4, 0xd ;  /* 0x0000000405097291 */ /* 0x000fe4000f8e683f */
[----:B------:R-:W-:Y:S02]  /*33e0*/  UIADD3 UR8, UR4, 0x10400, URZ ;  /* 0x0001040004087890 */ /* 0x000fe4000fffe03f */
[----:B------:R-:W-:Y:S01]  /*33f0*/  UIADD3 UR9, UR9, 0x8400, URZ ;  /* 0x0000840009097890 */ /* 0x000fe2000fffe03f */
[----:B------:R-:W1:Y:S01]  /*3400*/  SYNCS.PHASECHK.TRANS64.TRYWAIT P2, [UR4+0x10], R10 ;  /* 0x0000100aff0075a7 */ /* 0x000e620008040144 */
[----:B------:R-:W-:Y:S01]  /*3410*/  USHF.R.U32.HI UR8, URZ, 0x4, UR8 ;  /* 0x000000043f087899 */ /* 0x000fe20008011608 */
[----:B--2---:R-:W-:Y:S01]  /*3420*/  LEA.HI R20, R14, 0x1, RZ, 0x19 ;  /* 0x000000010e147811 */ /* 0x004fe200078fc8ff */
[----:B------:R-:W-:Y:S02]  /*3430*/  USHF.R.U32.HI UR9, URZ, 0x4, UR9 ;  /* 0x000000043f097899 */ /* 0x000fe40008011609 */
[----:B------:R-:W-:-:S02]  /*3440*/  ULOP3.LUT UR8, UR8, 0x3fc0, URZ, 0xc0, !UPT ;  /* 0x00003fc008087892 */ /* 0x000fc4000f8ec03f */
[----:B------:R-:W-:Y:S02]  /*3450*/  ULOP3.LUT UR9, UR9, 0x3fc0, URZ, 0xc0, !UPT ;  /* 0x00003fc009097892 */ /* 0x000fe4000f8ec03f */
[----:B------:R-:W-:Y:S02]  /*3460*/  ULOP3.LUT UR12, UR8, 0x10000, URZ, 0xfc, !UPT ;  /* 0x00010000080c7892 */ /* 0x000fe4000f8efc3f */
[----:B------:R-:W-:Y:S01]  /*3470*/  ULOP3.LUT UR14, UR9, 0x10000, URZ, 0xfc, !UPT ;  /* 0x00010000090e7892 */ /* 0x000fe2000f8efc3f */
[----:B-1----:R-:W-:Y:S11]  /*3480*/  @P2 BRA `(.L_x_14) ;  /* 0x00000000000c2947 */ /* 0x002ff60003800000 */
[----:B------:R-:W-:-:S04]  /*3490*/  IMAD.U32 R10, R16, -0x80000000, RZ ;  /* 0x80000000100a7824 */ /* 0x000fc800078e00ff */
[----:B------:R-:W1:Y:S02]  /*34a0*/  SYNCS.PHASECHK.TRANS64.TRYWAIT P2, [UR4+0x10], R10 ;  /* 0x0000100aff0075a7 */ /* 0x000e640008040144 */
[----:B-1----:R-:W-:Y:S05]  /*34b0*/  @!P2 BRA `(.L_x_15) ;  /* 0x0000002c00b0a947 */ /* 0x002fea0003800000 */
.L_x_14:
[----:B------:R2:W-:Y:S01]  /*34c0*/  BAR.SYNC.DEFER_BLOCKING R20, 0x100 ;  /* 0x000400140000751d */ /* 0x0005e20000010000 */
[----:B------:R-:W-:-:S05]  /*34d0*/  IMAD.U32 R10, R19, -0x80000000, RZ ;  /* 0x80000000130a7824 */ /* 0x000fca00078e00ff */
[----:B------:R-:W-:Y:S01]  /*34e0*/  UMOV UR10, UR12 ;  /* 0x0000000c000a7c82 */ /* 0x000fe20008000000 */
[----:B------:R-:W-:Y:S01]  /*34f0*/  UMOV UR11, 0x40000040 ;  /* 0x40000040000b7882 */ /* 0x000fe20000000000 */
[----:B------:R-:W-:Y:S01]  /*3500*/  UMOV UR8, UR14 ;  /* 0x0000000e00087c82 */ /* 0x000fe20008000000 */
[----:B------:R-:W-:Y:S01]  /*3510*/  UMOV UR9, 0x40000040 ;  /* 0x4000004000097882 */ /* 0x000fe20000000000 */
[----:B------:R-:W-:-:S06]  /*3520*/  WARPGROUP.ARRIVE ;  /* 0x00000000000079c5 */ /* 0x000fcc0000000000 */
[----:B------:R-:W-:Y:S01]  /*3530*/  HGMMA.64x128x16.F32 R88, gdesc[UR8], RZ, !UPT ;  /* 0x01e00000085879f0 */ /* 0x000fe2000c7008ff */
[----:B------:R-:W-:Y:S02]  /*3540*/  ULOP3.LUT UR10, UR12, 0x2, URZ, 0xfc, !UPT ;  /* 0x000000020c0a7892 */ /* 0x000fe4000f8efc3f */
[----:B------:R-:W-:Y:S01]  /*3550*/  ULOP3.LUT UR8, UR14, 0x2, URZ, 0xfc, !UPT ;  /* 0x000000020e087892 */ /* 0x000fe2000f8efc3f */
[----:B------:R-:W-:Y:S01]  /*3560*/  UMOV UR11, 0x40000040 ;  /* 0x40000040000b7882 */ /* 0x000fe20000000000 */
[----:B------:R-:W-:-:S07]  /*3570*/  UMOV UR9, 0x40000040 ;  /* 0x4000004000097882 */ /* 0x000fce0000000000 */
[----:B------:R-:W-:Y:S01]  /*3580*/  HGMMA.64x128x16.F32 R88, gdesc[UR8], R88 ;  /* 0x01e00000085879f0 */ /* 0x000fe20008700858 */
        /* <DEDUP_REMOVED lines=30> */
[----:B------:R-:W3:Y:S02]  /*3770*/  SYNCS.PHASECHK.TRANS64.TRYWAIT P2, [UR4+0x20], R10 ;  /* 0x0000200aff0075a7 */ /* 0x000ee40008040144 */
[----:B--23--:R-:W-:Y:S05]  /*3780*/  @P2 BRA `(.L_x_16) ;  /* 0x0000000000082947 */ /* 0x00cfea0003800000 */
[----:B------:R-:W2:Y:S02]  /*3790*/  SYNCS.PHASECHK.TRANS64.TRYWAIT P2, [UR4+0x20], R10 ;  /* 0x0000200aff0075a7 */ /* 0x000ea40008040144 */
[----:B--2---:R-:W-:Y:S05]  /*37a0*/  @!P2 BRA `(.L_x_17) ;  /* 0x0000002c0010a947 */ /* 0x004fea0003800000 */
.L_x_16:
[----:B------:R-:W-:Y:S01]  /*37b0*/  UIADD3 UR8, UR4, 0x400, URZ ;  /* 0x0000040004087890 */ /* 0x000fe2000fffe03f */
[----:B------:R-:W-:Y:S01]  /*37c0*/  WARPGROUP.ARRIVE ;  /* 0x00000000000079c5 */ /* 0x000fe20000000000 */
[----:B------:R-:W-:Y:S01]  /*37d0*/  UMOV UR11, 0x40000040 ;  /* 0x40000040000b7882 */ /* 0x000fe20000000000 */
[----:B------:R-:W-:Y:S01]  /*37e0*/  UMOV UR15, 0x40000040 ;  /* 0x40000040000f7882 */ /* 0x000fe20000000000 */
[----:B------:R-:W-:Y:S01]  /*37f0*/  USHF.R.U32.HI UR8, URZ, 0x4, UR8 ;  /* 0x000000043f087899 */ /* 0x000fe20008011608 */
[----:B------:R-:W-:Y:S01]  /*3800*/  SHF.R.U32.HI R10, RZ, 0x7, R14 ;  /* 0x00000007ff0a7819 */ /* 0x000fe2000001160e */
[----:B------:R-:W-:Y:S01]  /*3810*/  UMOV UR12, UR7 ;  /* 0x00000007000c7c82 */ /* 0x000fe20008000000 */
[----:B------:R-:W-:Y:S02]  /*3820*/  UIADD3 UR13, UR13, 0x1, URZ ;  /* 0x000000010d0d7890 */ /* 0x000fe4000fffe03f */
[----:B------:R-:W-:Y:S01]  /*3830*/  ULOP3.LUT UR8, UR8, 0x3fc0, URZ, 0xc0, !UPT ;  /* 0x00003fc008087892 */ /* 0x000fe2000f8ec03f */
[----:B------:R-:W-:-:S03]  /*3840*/  IADD3 R10, -R10, 0x4, RZ ;  /* 0x000000040a0a7810 */ /* 0x000fc60007ffe1ff */
[----:B------:R-:W-:-:S04]  /*3850*/  ULOP3.LUT UR10, UR8, 0x4000000, URZ, 0xfc, !UPT ;  /* 0x04000000080a7892 */ /* 0x000fc8000f8efc3f */
[----:B------:R-:W-:-:S09]  /*3860*/  UIADD3 UR8, UR10, 0x80, URZ ;  /* 0x000000800a087890 */ /* 0x000fd2000fffe03f */
[----:B------:R-:W-:Y:S01]  /*3870*/  HGMMA.64x128x16.F32 R24, R164, gdesc[UR8].tnspB, R24, UP0 ;  /* 0x41e00008a4187df0 */ /* 0x000fe2000bf00818 */
[----:B------:R-:W-:Y:S01]  /*3880*/  UMOV UR11, 0x40000040 ;  /* 0x40000040000b7882 */ /* 0x000fe20000000000 */
[----:B------:R-:W-:Y:S01]  /*3890*/  UMOV UR14, UR8 ;  /* 0x00000008000e7c82 */ /* 0x000fe20008000000 */
[----:B------:R-:W-:Y:S02]  /*38a0*/  UIADD3 UR8, UR10, 0x100, URZ ;  /* 0x000001000a087890 */ /* 0x000fe4000fffe03f */
[----:B------:R-:W-:-:S07]  /*38b0*/  UPLOP3.LUT UP0, UPT, UPT, UPT, UPT, 0x80, 0x0 ;  /* 0x000000000000789c */ /* 0x000fce0003f0f070 */
[----:B------:R-:W-:Y:S01]  /*38c0*/  HGMMA.64x128x16.F32 R24, R168, gdesc[UR12].tnspB, R24 ;  /* 0x41e0000ca8187df0 */ /* 0x000fe20008700818 */
[----:B------:R-:W-:Y:S01]  /*38d0*/  UMOV UR14, UR8 ;  /* 0x00000008000e7c82 */ /* 0x000fe20008000000 */
[----:B------:R-:W-:Y:S01]  /*38e0*/  UMOV UR15, 0x40000040 ;  /* 0x40000040000f7882 */ /* 0x000fe20000000000 */
[----:B------:R-:W-:-:S09]  /*38f0*/  UIADD3 UR8, UR10, 0x180, URZ ;  /* 0x000001800a087890 */ /* 0x000fd2000fffe03f */
        /* <DEDUP_REMOVED lines=15> */
[----:B------:R-:W-:-:S07]  /*39f0*/  UIADD3 UR8, UR10, 0x380, URZ ;  /* 0x000003800a087890 */ /* 0x000fce000fffe03f */
[----:B------:R-:W-:Y:S02]  /*3a00*/  UMOV UR10, UR8 ;  /* 0x00000008000a7c82 */ /* 0x000fe40008000000 */
[----:B------:R-:W-:-:S12]  /*3a10*/  HGMMA.64x128x16.F32 R24, R156, gdesc[UR12].tnspB, R24 ;  /* 0x41e0000c9c187df0 */ /* 0x000fd80008700818 */
[----:B------:R-:W-:Y:S01]  /*3a20*/  HGMMA.64x128x16.F32 R24, R160, gdesc[UR8].tnspB, R24, gsb0 ;  /* 0x41e00008a0187df0 */ /* 0x000fe20008000818 */
[----:B------:R2:W-:Y:S06]  /*3a30*/  BAR.ARV R10, 0x100 ;  /* 0x0004000a0000751d */ /* 0x0005ec0000002000 */
[----:B------:R-:W-:Y:S02]  /*3a40*/  WARPGROUP.DEPBAR.LE gsb0, 0x1 ;  /* 0x00008000000079c5 */ /* 0x000fe40000010100 */
[----:B-1----:R-:W-:Y:S02]  /*3a50*/  FMNMX R11, R88, R96, !PT ;  /* 0x00000060580b7209 */ /* 0x002fe40007800000 */
        /* <DEDUP_REMOVED lines=14> */
[----:B--2---:R-:W-:Y:S02]  /*3b40*/  FMNMX R10, R93, R101, !PT ;  /* 0x000000655d0a7209 */ /* 0x004fe40007800000 */
        /* <DEDUP_REMOVED lines=47> */
[----:B------:R-:W-:-:S03]  /*3e40*/  FMNMX R22, R20, R17, !PT ;  /* 0x0000001114167209 */ /* 0x000fc60007800000 */
[----:B------:R-:W1:Y:S04]  /*3e50*/  SHFL.BFLY PT, R10, R19, 0x2, 0x1f ;  /* 0x0c401f00130a7f89 */ /* 0x000e6800000e0000 */
[----:B------:R-:W2:Y:S01]  /*3e60*/  SHFL.BFLY PT, R11, R22, 0x2, 0x1f ;  /* 0x0c401f00160b7f89 */ /* 0x000ea200000e0000 */
[----:B-1----:R-:W-:Y:S02]  /*3e70*/  FMNMX R20, R19, R10, !PT ;  /* 0x0000000a13147209 */ /* 0x002fe40007800000 */
[----:B--2---:R-:W-:-:S03]  /*3e80*/  FMNMX R23, R22, R11, !PT ;  /* 0x0000000b16177209 */ /* 0x004fc60007800000 */
[----:B------:R-:W1:Y:S04]  /*3e90*/  SHFL.BFLY PT, R11, R20, 0x1, 0x1f ;  /* 0x0c201f00140b7f89 */ /* 0x000e6800000e0000 */
[----:B------:R-:W2:Y:S01]  /*3ea0*/  SHFL.BFLY PT, R184, R23, 0x1, 0x1f ;  /* 0x0c201f0017b87f89 */ /* 0x000ea200000e0000 */
[----:B-1----:R-:W-:Y:S02]  /*3eb0*/  FMNMX R10, R20, R11, !PT ;  /* 0x0000000b140a7209 */ /* 0x002fe40007800000 */
[----:B--2---:R-:W-:Y:S02]  /*3ec0*/  FMNMX R11, R23, R184, !PT ;  /* 0x000000b8170b7209 */ /* 0x004fe40007800000 */
[----:B------:R-:W-:Y:S02]  /*3ed0*/  FSETP.NEU.AND P2, PT, R10, -INF , PT ;  /* 0xff8000000a00780b */ /* 0x000fe40003f4d000 */
[----:B------:R-:W-:-:S02]  /*3ee0*/  FSETP.NEU.AND P3, PT, R11, -INF , PT ;  /* 0xff8000000b00780b */ /* 0x000fc40003f6d000 */
[----:B------:R-:W-:Y:S02]  /*3ef0*/  FSEL R21, R10, RZ, P2 ;  /* 0x000000ff0a157208 */ /* 0x000fe40001000000 */
[----:B------:R-:W-:Y:S02]  /*3f00*/  FSEL R184, R11, RZ, P3 ;  /* 0x000000ff0bb87208 */ /* 0x000fe40001800000 */
[----:B------:R-:W-:Y:S01]  /*3f10*/  LOP3.LUT P2, RZ, R14, 0x1f, RZ, 0xc0, !PT ;  /* 0x0000001f0eff7812 */ /* 0x000fe2000784c0ff */
[C---:B------:R-:W-:Y:S01]  /*3f20*/  FADD R18, -R21.reuse, R18 ;  /* 0x0000001215127221 */ /* 0x040fe20000000100 */
[----:B------:R-:W-:Y:S01]  /*3f30*/  FMUL R21, R21, UR12 ;  /* 0x0000000c15157c20 */ /* 0x000fe20008400000 */
[C---:B------:R-:W-:Y:S01]  /*3f40*/  FADD R19, -R184.reuse, R17 ;  /* 0x00000011b8137221 */ /* 0x040fe20000000100 */
[----:B------:R-:W-:Y:S01]  /*3f50*/  FMUL R184, R184, UR12 ;  /* 0x0000000cb8b87c20 */ /* 0x000fe20008400000 */
[----:B------:R-:W-:Y:S01]  /*3f60*/  FMUL R18, R18, UR12 ;  /* 0x0000000c12127c20 */ /* 0x000fe20008400000 */
[--C-:B------:R-:W-:Y:S01]  /*3f70*/  FFMA R88, R88, UR12, -R21.reuse ;  /* 0x0000000c58587c23 */ /* 0x100fe20008000815 */
[----:B------:R-:W-:Y:S01]  /*3f80*/  FMUL R19, R19, UR12 ;  /* 0x0000000c13137c20 */ /* 0x000fe20008400000 */
[--C-:B------:R-:W-:Y:S01]  /*3f90*/  FFMA R90, R90, UR12, -R184.reuse ;  /* 0x0000000c5a5a7c23 */ /* 0x100fe200080008b8 */
[--C-:B------:R-:W-:Y:S01]  /*3fa0*/  FFMA R91, R91, UR12, -R184.reuse ;  /* 0x0000000c5b5b7c23 */ /* 0x100fe200080008b8 */
[--C-:B------:R-:W-:Y:S01]  /*3fb0*/  FFMA R89, R89, UR12, -R21.reuse ;  /* 0x0000000c59597c23 */ /* 0x100fe20008000815 */
[----:B------:R1:W-:Y:S01]  /*3fc0*/  MUFU.EX2 R17, R18 ;  /* 0x0000001200117308 */ /* 0x0003e20000000800 */
[--C-:B------:R-:W-:Y:S01]  /*3fd0*/  FFMA R94, R94, UR12, -R184.reuse ;  /* 0x0000000c5e5e7c23 */ /* 0x100fe200080008b8 */
[--C-:B------:R-:W-:Y:S01]  /*3fe0*/  FFMA R92, R92, UR12, -R21.reuse ;  /* 0x0000000c5c5c7c23 */ /* 0x100fe20008000815 */
[--C-:B------:R-:W-:Y:S01]  /*3ff0*/  FFMA R95, R95, UR12, -R184.reuse ;  /* 0x0000000c5f5f7c23 */ /* 0x100fe200080008b8 */
[--C-:B------:R-:W-:Y:S01]  /*4000*/  FFMA R93, R93, UR12, -R21.reuse ;  /* 0x0000000c5d5d7c23 */ /* 0x100fe20008000815 */
[--C-:B------:R-:W-:Y:S01]  /*4010*/  FFMA R98, R98, UR12, -R184.reuse ;  /* 0x0000000c62627c23 */ /* 0x100fe200080008b8 */
[--C-:B------:R-:W-:Y:S01]  /*4020*/  FFMA R96, R96, UR12, -R21.reuse ;  /* 0x0000000c60607c23 */ /* 0x100fe20008000815 */
[--C-:B------:R-:W-:Y:S01]  /*4030*/  FFMA R99, R99, UR12, -R184.reuse ;  /* 0x0000000c63637c23 */ /* 0x100fe200080008b8 */
[----:B------:R-:W-:Y:S01]  /*4040*/  MUFU.EX2 R19, R19 ;  /* 0x0000001300137308 */ /* 0x000fe20000000800 */
[----:B-1----:R-:W-:Y:S01]  /*4050*/  @!P2 MOV R18, 0x1 ;  /* 0x000000010012a802 */ /* 0x002fe20000000f00 */
[--C-:B------:R-:W-:Y:S01]  /*4060*/  FFMA R97, R97, UR12, -R21.reuse ;  /* 0x0000000c61617c23 */ /* 0x100fe20008000815 */
[----:B------:R-:W-:Y:S01]  /*4070*/  FFMA R102, R102, UR12, -R184 ;  /* 0x0000000c66667c23 */ /* 0x000fe200080008b8 */
[--C-:B------:R-:W-:Y:S01]  /*4080*/  FFMA R100, R100, UR12, -R21.reuse ;  /* 0x0000000c64647c23 */ /* 0x100fe20008000815 */
[----:B------:R1:W-:Y:S01]  /*4090*/  @!P2 SYNCS.ARRIVE.TRANS64.ART0 RZ, [UR4+0x18], R18 ;  /* 0x00001812ffffa9a7 */ /* 0x0003e20008500004 */
[--C-:B------:R-:W-:Y:S01]  /*40a0*/  FFMA R101, R101, UR12, -R21.reuse ;  /* 0x0000000c65657c23 */ /* 0x100fe20008000815 */
[--C-:B------:R-:W-:Y:S01]  /*40b0*/  FFMA R104, R104, UR12, -R21.reuse ;  /* 0x0000000c68687c23 */ /* 0x100fe20008000815 */
[----:B------:R-:W1:Y:S01]  /*40c0*/  MUFU.EX2 R90, R90 ;  /* 0x0000005a005a7308 */ /* 0x000e620000000800 */
[--C-:B------:R-:W-:Y:S01]  /*40d0*/  FFMA R105, R105, UR12, -R21.reuse ;  /* 0x0000000c69697c23 */ /* 0x100fe20008000815 */
[--C-:B------:R-:W-:Y:S01]  /*40e0*/  FFMA R108, R108, UR12, -R21.reuse ;  /* 0x0000000c6c6c7c23 */ /* 0x100fe20008000815 */
[--C-:B------:R-:W-:Y:S01]  /*40f0*/  FFMA R109, R109, UR12, -R21.reuse ;  /* 0x0000000c6d6d7c23 */ /* 0x100fe20008000815 */
[--C-:B------:R-:W-:Y:S01]  /*4100*/  FFMA R112, R112, UR12, -R21.reuse ;  /* 0x0000000c70707c23 */ /* 0x100fe20008000815 */
[--C-:B------:R-:W-:Y:S01]  /*4110*/  FFMA R113, R113, UR12, -R21.reuse ;  /* 0x0000000c71717c23 */ /* 0x100fe20008000815 */
[--C-:B------:R-:W-:Y:S01]  /*4120*/  FFMA R116, R116, UR12, -R21.reuse ;  /* 0x0000000c74747c23 */ /* 0x100fe20008000815 */
[--C-:B------:R-:W-:Y:S01]  /*4130*/  FFMA R117, R117, UR12, -R21.reuse ;  /* 0x0000000c75757c23 */ /* 0x100fe20008000815 */
[----:B------:R-:W2:Y:S01]  /*4140*/  MUFU.EX2 R88, R88 ;  /* 0x0000005800587308 */ /* 0x000ea20000000800 */
[--C-:B------:R-:W-:Y:S01]  /*4150*/  FFMA R120, R120, UR12, -R21.reuse ;  /* 0x0000000c78787c23 */ /* 0x100fe20008000815 */
[--C-:B------:R-:W-:Y:S01]  /*4160*/  FFMA R121, R121, UR12, -R21.reuse ;  /* 0x0000000c79797c23 */ /* 0x100fe20008000815 */
[--C-:B------:R-:W-:Y:S01]  /*4170*/  FFMA R124, R124, UR12, -R21.reuse ;  /* 0x0000000c7c7c7c23 */ /* 0x100fe20008000815 */
[--C-:B------:R-:W-:Y:S01]  /*4180*/  FFMA R125, R125, UR12, -R21.reuse ;  /* 0x0000000c7d7d7c23 */ /* 0x100fe20008000815 */
[--C-:B------:R-:W-:Y:S01]  /*4190*/  FFMA R128, R128, UR12, -R21.reuse ;  /* 0x0000000c80807c23 */ /* 0x100fe20008000815 */
[--C-:B------:R-:W-:Y:S01]  /*41a0*/  FFMA R129, R129, UR12, -R21.reuse ;  /* 0x0000000c81817c23 */ /* 0x100fe20008000815 */
[--C-:B------:R-:W-:Y:S01]  /*41b0*/  FFMA R132, R132, UR12, -R21.reuse ;  /* 0x0000000c84847c23 */ /* 0x100fe20008000815 */
[----:B------:R-:W3:Y:S01]  /*41c0*/  MUFU.EX2 R91, R91 ;  /* 0x0000005b005b7308 */ /* 0x000ee20000000800 */
[----:B-1----:R-:W-:Y:S01]  /*41d0*/  FFMA R18, R19, R15, R90 ;  /* 0x0000000f13127223 */ /* 0x002fe2000000005a */
[--C-:B------:R-:W-:Y:S01]  /*41e0*/  FFMA R133, R133, UR12, -R21.reuse ;  /* 0x0000000c85857c23 */ /* 0x100fe20008000815 */
[--C-:B------:R-:W-:Y:S01]  /*41f0*/  FFMA R136, R136, UR12, -R21.reuse ;  /* 0x0000000c88887c23 */ /* 0x100fe20008000815 */
[--C-:B------:R-:W-:Y:S01]  /*4200*/  FFMA R137, R137, UR12, -R21.reuse ;  /* 0x0000000c89897c23 */ /* 0x100fe20008000815 */
[--C-:B------:R-:W-:Y:S01]  /*4210*/  FFMA R140, R140, UR12, -R21.reuse ;  /* 0x0000000c8c8c7c23 */ /* 0x100fe20008000815 */
[--C-:B------:R-:W-:Y:S01]  /*4220*/  FFMA R141, R141, UR12, -R21.reuse ;  /* 0x0000000c8d8d7c23 */ /* 0x100fe20008000815 */
[--C-:B------:R-:W-:Y:S01]  /*4230*/  FFMA R144, R144, UR12, -R21.reuse ;  /* 0x0000000c90907c23 */ /* 0x100fe20008000815 */
[----:B------:R-:W1:Y:S01]  /*4240*/  MUFU.EX2 R89, R89 ;  /* 0x0000005900597308 */ /* 0x000e620000000800 */
[----:B--2---:R-:W-:Y:S01]  /*4250*/  FFMA R14, R17, R185, R88 ;  /* 0x000000b9110e7223 */ /* 0x004fe20000000058 */
[--C-:B------:R-:W-:Y:S01]  /*4260*/  FFMA R145, R145, UR12, -R21.reuse ;  /* 0x0000000c91917c23 */ /* 0x100fe20008000815 */
[--C-:B------:R-:W-:Y:S01]  /*4270*/  FFMA R148, R148, UR12, -R21.reuse ;  /* 0x0000000c94947c23 */ /* 0x100fe20008000815 */
[----:B------:R-:W-:Y:S01]  /*4280*/  FFMA R149, R149, UR12, -R21 ;  /* 0x0000000c95957c23 */ /* 0x000fe20008000815 */
[--C-:B------:R-:W-:Y:S01]  /*4290*/  FFMA R103, R103, UR12, -R184.reuse ;  /* 0x0000000c67677c23 */ /* 0x100fe200080008b8 */
[--C-:B------:R-:W-:Y:S01]  /*42a0*/  FFMA R106, R106, UR12, -R184.reuse ;  /* 0x0000000c6a6a7c23 */ /* 0x100fe200080008b8 */
[----:B------:R-:W-:Y:S01]  /*42b0*/  FFMA R107, R107, UR12, -R184 ;  /* 0x0000000c6b6b7c23 */ /* 0x000fe200080008b8 */
[----:B------:R-:W2:Y:S01]  /*42c0*/  MUFU.EX2 R94, R94 ;  /* 0x0000005e005e7308 */ /* 0x000ea20000000800 */
[----:B---3--:R-:W-:Y:S01]  /*42d0*/  FADD R21, R91, R18 ;  /* 0x000000125b157221 */ /* 0x008fe20000000000 */
[--C-:B------:R-:W-:Y:S01]  /*42e0*/  FFMA R110, R110, UR12, -R184.reuse ;  /* 0x0000000c6e6e7c23 */ /* 0x100fe200080008b8 */
[--C-:B------:R-:W-:Y:S01]  /*42f0*/  FFMA R111, R111, UR12, -R184.reuse ;  /* 0x0000000c6f6f7c23 */ /* 0x100fe200080008b8 */
[--C-:B------:R-:W-:Y:S01]  /*4300*/  FFMA R114, R114, UR12, -R184.reuse ;  /* 0x0000000c72727c23 */ /* 0x100fe200080008b8 */
[--C-:B------:R-:W-:Y:S01]  /*4310*/  FFMA R115, R115, UR12, -R184.reuse ;  /* 0x0000000c73737c23 */ /* 0x100fe200080008b8 */
[--C-:B------:R-:W-:Y:S01]  /*4320*/  FFMA R118, R118, UR12, -R184.reuse ;  /* 0x0000000c76767c23 */ /* 0x100fe200080008b8 */
[----:B------:R-:W-:Y:S01]  /*4330*/  FFMA R119, R119, UR12, -R184 ;  /* 0x0000000c77777c23 */ /* 0x000fe200080008b8 */
[----:B------:R-:W3:Y:S01]  /*4340*/  MUFU.EX2 R92, R92 ;  /* 0x0000005c005c7308 */ /* 0x000ee20000000800 */
[----:B-1----:R-:W-:Y:S01]  /*4350*/  FADD R15, R89, R14 ;  /* 0x0000000e590f7221 */ /* 0x002fe20000000000 */
[--C-:B------:R-:W-:Y:S01]  /*4360*/  FFMA R122, R122, UR12, -R184.reuse ;  /* 0x0000000c7a7a7c23 */ /* 0x100fe200080008b8 */
[--C-:B------:R-:W-:Y:S01]  /*4370*/  FFMA R123, R123, UR12, -R184.reuse ;  /* 0x0000000c7b7b7c23 */ /* 0x100fe200080008b8 */
[--C-:B------:R-:W-:Y:S01]  /*4380*/  FFMA R126, R126, UR12, -R184.reuse ;  /* 0x0000000c7e7e7c23 */ /* 0x100fe200080008b8 */
[--C-:B------:R-:W-:Y:S01]  /*4390*/  FFMA R127, R127, UR12, -R184.reuse ;  /* 0x0000000c7f7f7c23 */ /* 0x100fe200080008b8 */
[--C-:B------:R-:W-:Y:S01]  /*43a0*/  FFMA R130, R130, UR12, -R184.reuse ;  /* 0x0000000c82827c23 */ /* 0x100fe200080008b8 */
[--C-:B------:R-:W-:Y:S01]  /*43b0*/  FFMA R131, R131, UR12, -R184.reuse ;  /* 0x0000000c83837c23 */ /* 0x100fe200080008b8 */
[----:B------:R-:W1:Y:S01]  /*43c0*/  MUFU.EX2 R95, R95 ;  /* 0x0000005f005f7308 */ /* 0x000e620000000800 */
[----:B--2---:R-:W-:Y:S01]  /*43d0*/  FADD R18, R94, R21 ;  /* 0x000000155e127221 */ /* 0x004fe20000000000 */
[--C-:B------:R-:W-:Y:S01]  /*43e0*/  FFMA R134, R134, UR12, -R184.reuse ;  /* 0x0000000c86867c23 */ /* 0x100fe200080008b8 */
[--C-:B------:R-:W-:Y:S01]  /*43f0*/  FFMA R135, R135, UR12, -R184.reuse ;  /* 0x0000000c87877c23 */ /* 0x100fe200080008b8 */
[--C-:B------:R-:W-:Y:S01]  /*4400*/  FFMA R138, R138, UR12, -R184.reuse ;  /* 0x0000000c8a8a7c23 */ /* 0x100fe200080008b8 */
[--C-:B------:R-:W-:Y:S01]  /*4410*/  FFMA R139, R139, UR12, -R184.reuse ;  /* 0x0000000c8b8b7c23 */ /* 0x100fe200080008b8 */
[--C-:B------:R-:W-:Y:S01]  /*4420*/  FFMA R142, R142, UR12, -R184.reuse ;  /* 0x0000000c8e8e7c23 */ /* 0x100fe200080008b8 */
[--C-:B------:R-:W-:Y:S01]  /*4430*/  FFMA R143, R143, UR12, -R184.reuse ;  /* 0x0000000c8f8f7c23 */ /* 0x100fe200080008b8 */
[----:B------:R-:W2:Y:S01]  /*4440*/  MUFU.EX2 R93, R93 ;  /* 0x0000005d005d7308 */ /* 0x000ea20000000800 */
[----:B---3--:R-:W-:Y:S01]  /*4450*/  FADD R14, R92, R15 ;  /* 0x0000000f5c0e7221 */ /* 0x008fe20000000000 */
[--C-:B------:R-:W-:Y:S01]  /*4460*/  FFMA R146, R146, UR12, -R184.reuse ;  /* 0x0000000c92927c23 */ /* 0x100fe200080008b8 */
[--C-:B------:R-:W-:Y:S01]  /*4470*/  FFMA R147, R147, UR12, -R184.reuse ;  /* 0x0000000c93937c23 */ /* 0x100fe200080008b8 */
[--C-:B------:R-:W-:Y:S01]  /*4480*/  FFMA R150, R150, UR12, -R184.reuse ;  /* 0x0000000c96967c23 */ /* 0x100fe200080008b8 */
[----:B------:R-:W-:Y:S01]  /*4490*/  FFMA R151, R151, UR12, -R184 ;  /* 0x0000000c97977c23 */ /* 0x000fe200080008b8 */
[----:B------:R-:W-:Y:S01]  /*44a0*/  ISETP.NE.AND P3, PT, RZ, UR13, PT ;  /* 0x0000000dff007c0c */ /* 0x000fe2000bf65270 */
[----:B------:R-:W-:Y:S01]  /*44b0*/  @!P2 IMAD.MOV.U32 R20, RZ, RZ, 0x1 ;  /* 0x00000001ff14a424 */ /* 0x000fe200078e00ff */
[----:B------:R-:W3:Y:S01]  /*44c0*/  MUFU.EX2 R98, R98 ;  /* 0x0000006200627308 */ /* 0x000ee20000000800 */
[----:B-1----:R-:W-:Y:S01]  /*44d0*/  FADD R21, R95, R18 ;  /* 0x000000125f157221 */ /* 0x002fe20000000000 */
[----:B------:R-:W-:-:S02]  /*44e0*/  WARPGROUP.DEPBAR.LE gsb0, 0x0 ;  /* 0x00008000000079c5 */ /* 0x000fc40000010000 */
[----:B------:R1:W-:Y:S01]  /*44f0*/  @!P2 SYNCS.ARRIVE.TRANS64.ART0 RZ, [UR4+0x28], R20 ;  /* 0x00002814ffffa9a7 */ /* 0x0003e20008500004 */
[-C--:B------:R-:W-:Y:S01]  /*4500*/  FMUL R85, R85, R17.reuse ;  /* 0x0000001155557220 */ /* 0x080fe20000400000 */
[-C--:B------:R-:W-:Y:S01]  /*4510*/  FMUL R84, R84, R17.reuse ;  /* 0x0000001154547220 */ /* 0x080fe20000400000 */
[-C--:B------:R-:W-:Y:S01]  /*4520*/  FMUL R81, R81, R17.reuse ;  /* 0x0000001151517220 */ /* 0x080fe20000400000 */
[----:B------:R-:W4:Y:S01]  /*4530*/  MUFU.EX2 R96, R96 ;  /* 0x0000006000607308 */ /* 0x000f220000000800 */
[----:B--2---:R-:W-:Y:S01]  /*4540*/  FADD R15, R93, R14 ;  /* 0x0000000e5d0f7221 */ /* 0x004fe20000000000 */
[-C--:B------:R-:W-:Y:S01]  /*4550*/  FMUL R80, R80, R17.reuse ;  /* 0x0000001150507220 */ /* 0x080fe20000400000 */
[-C--:B------:R-:W-:Y:S01]  /*4560*/  FMUL R77, R77, R17.reuse ;  /* 0x000000114d4d7220 */ /* 0x080fe20000400000 */
[-C--:B------:R-:W-:Y:S01]  /*4570*/  FMUL R76, R76, R17.reuse ;  /* 0x000000114c4c7220 */ /* 0x080fe20000400000 */
[-C--:B------:R-:W-:Y:S01]  /*4580*/  FMUL R73, R73, R17.reuse ;  /* 0x0000001149497220 */ /* 0x080fe20000400000 */
[-C--:B------:R-:W-:Y:S01]  /*4590*/  FMUL R72, R72, R17.reuse ;  /* 0x0000001148487220 */ /* 0x080fe20000400000 */
[-C--:B------:R-:W-:Y:S01]  /*45a0*/  FMUL R69, R69, R17.reuse ;  /* 0x0000001145457220 */ /* 0x080fe20000400000 */
[----:B------:R-:W2:Y:S01]  /*45b0*/  MUFU.EX2 R99, R99 ;  /* 0x0000006300637308 */ /* 0x000ea20000000800 */
[----:B---3--:R-:W-:Y:S01]  /*45c0*/  FADD R18, R98, R21 ;  /* 0x0000001562127221 */ /* 0x008fe20000000000 */
[-C--:B------:R-:W-:Y:S01]  /*45d0*/  FMUL R68, R68, R17.reuse ;  /* 0x0000001144447220 */ /* 0x080fe20000400000 */
[-C--:B------:R-:W-:Y:S01]  /*45e0*/  FMUL R65, R65, R17.reuse ;  /* 0x0000001141417220 */ /* 0x080fe20000400000 */
[-C--:B------:R-:W-:Y:S01]  /*45f0*/  FMUL R64, R64, R17.reuse ;  /* 0x0000001140407220 */ /* 0x080fe20000400000 */
[-C--:B------:R-:W-:Y:S01]  /*4600*/  FMUL R61, R61, R17.reuse ;  /* 0x000000113d3d7220 */ /* 0x080fe20000400000 */
[-C--:B------:R-:W-:Y:S01]  /*4610*/  FMUL R60, R60, R17.reuse ;  /* 0x000000113c3c7220 */ /* 0x080fe20000400000 */
[-C--:B------:R-:W-:Y:S01]  /*4620*/  FMUL R57, R57, R17.reuse ;  /* 0x0000001139397220 */ /* 0x080fe20000400000 */
[----:B------:R-:W3:Y:S01]  /*4630*/  MUFU.EX2 R97, R97 ;  /* 0x0000006100617308 */ /* 0x000ee20000000800 */
[----:B----4-:R-:W-:Y:S01]  /*4640*/  FADD R14, R96, R15 ;  /* 0x0000000f600e7221 */ /* 0x010fe20000000000 */
[-C--:B------:R-:W-:Y:S01]  /*4650*/  FMUL R56, R56, R17.reuse ;  /* 0x0000001138387220 */ /* 0x080fe20000400000 */
[-C--:B------:R-:W-:Y:S01]  /*4660*/  FMUL R53, R53, R17.reuse ;  /* 0x0000001135357220 */ /* 0x080fe20000400000 */
[-C--:B------:R-:W-:Y:S01]  /*4670*/  FMUL R52, R52, R17.reuse ;  /* 0x0000001134347220 */ /* 0x080fe20000400000 */
        /* <DEDUP_REMOVED lines=17> */
[----:B------:R-:W-:Y:S01]  /*4790*/  FMUL R24, R24, R17 ;  /* 0x0000001118187220 */ /* 0x000fe20000400000 */
        /* <DEDUP_REMOVED lines=43> */
[----:B------:R-:W-:Y:S01]  /*4a50*/  FMUL R26, R26, R19 ;  /* 0x000000131a1a7220 */ /* 0x000fe20000400000 */
[----:B------:R-:W-:Y:S01]  /*4a60*/  F2FP.F16.F32.PACK_AB R164, R89, R88 ;  /* 0x0000005859a4723e */ /* 0x000fe200000000ff */
[----:B------:R-:W-:Y:S01]  /*4a70*/  IMAD.MOV.U32 R19, RZ, RZ, R16 ;  /* 0x000000ffff137224 */ /* 0x000fe200078e0010 */
[----:B------:R-:W-:-:S02]  /*4a80*/  F2FP.F16.F32.PACK_AB R165, R91, R90 ;  /* 0x0000005a5ba5723e */ /* 0x000fc400000000ff */
[----:B------:R-:W-:Y:S01]  /*4a90*/  F2FP.F16.F32.PACK_AB R166, R93, R92 ;  /* 0x0000005c5da6723e */ /* 0x000fe200000000ff */
[----:B------:R-:W3:Y:S01]  /*4aa0*/  MUFU.EX2 R110, R110 ;  /* 0x0000006e006e7308 */ /* 0x000ee20000000800 */
[----:B----4-:R-:W-:Y:S01]  /*4ab0*/  FADD R21, R107, R18 ;  /* 0x000000126b157221 */ /* 0x010fe20000000000 */
[----:B------:R-:W-:Y:S02]  /*4ac0*/  F2FP.F16.F32.PACK_AB R167, R95, R94 ;  /* 0x0000005e5fa7723e */ /* 0x000fe400000000ff */
[----:B------:R-:W-:Y:S02]  /*4ad0*/  F2FP.F16.F32.PACK_AB R168, R97, R96 ;  /* 0x0000006061a8723e */ /* 0x000fe400000000ff */
[----:B------:R-:W-:Y:S02]  /*4ae0*/  F2FP.F16.F32.PACK_AB R169, R99, R98 ;  /* 0x0000006263a9723e */ /* 0x000fe400000000ff */
[----:B------:R-:W4:Y:S01]  /*4af0*/  MUFU.EX2 R108, R108 ;  /* 0x0000006c006c7308 */ /* 0x000f220000000800 */
[----:B--2---:R-:W-:Y:S01]  /*4b00*/  FADD R15, R105, R14 ;  /* 0x0000000e690f7221 */ /* 0x004fe20000000000 */
[----:B------:R-:W-:-:S02]  /*4b10*/  F2FP.F16.F32.PACK_AB R170, R101, R100 ;  /* 0x0000006465aa723e */ /* 0x000fc400000000ff */
[----:B------:R-:W-:Y:S02]  /*4b20*/  F2FP.F16.F32.PACK_AB R171, R103, R102 ;  /* 0x0000006667ab723e */ /* 0x000fe400000000ff */
[----:B------:R-:W-:Y:S02]  /*4b30*/  F2FP.F16.F32.PACK_AB R172, R105, R104 ;  /* 0x0000006869ac723e */ /* 0x000fe400000000ff */
[----:B------:R-:W2:Y:S01]  /*4b40*/  MUFU.EX2 R111, R111 ;  /* 0x0000006f006f7308 */ /* 0x000ea20000000800 */
[----:B---3--:R-:W-:Y:S01]  /*4b50*/  FADD R18, R110, R21 ;  /* 0x000000156e127221 */ /* 0x008fe20000000000 */
[----:B------:R-:W-:Y:S02]  /*4b60*/  F2FP.F16.F32.PACK_AB R173, R107, R106 ;  /* 0x0000006a6bad723e */ /* 0x000fe400000000ff */
[----:B------:R-:W-:-:S04]  /*4b70*/  MOV R17, R11 ;  /* 0x0000000b00117202 */ /* 0x000fc80000000f00 */
        /* <DEDUP_REMOVED lines=11> */
[----:B--2---:R-:W-:-:S07]  /*4c30*/  FADD R14, R112, R15 ;  /* 0x0000000f700e7221 */ /* 0x004fce0000000000 */
[----:B------:R-:W2:Y:S01]  /*4c40*/  MUFU.EX2 R118, R118 ;  /* 0x0000007600767308 */ /* 0x000ea20000000800 */
[C---:B---3--:R-:W-:Y:S01]  /*4c50*/  FADD R21, R115.reuse, R18 ;  /* 0x0000001273157221 */ /* 0x048fe20000000000 */
[----:B------:R-:W-:-:S06]  /*4c60*/  F2FP.F16.F32.PACK_AB R177, R115, R114 ;  /* 0x0000007273b1723e */ /* 0x000fcc00000000ff */
[----:B------:R-:W3:Y:S01]  /*4c70*/  MUFU.EX2 R116, R116 ;  /* 0x0000007400747308 */ /* 0x000ee20000000800 */
[C---:B----4-:R-:W-:Y:S01]  /*4c80*/  FADD R15, R113.reuse, R14 ;  /* 0x0000000e710f7221 */ /* 0x050fe20000000000 */
[----:B------:R-:W-:-:S06]  /*4c90*/  F2FP.F16.F32.PACK_AB R176, R113, R112 ;  /* 0x0000007071b0723e */ /* 0x000fcc00000000ff */
        /* <DEDUP_REMOVED lines=83> */
[----:B--2---:R-:W-:Y:S01]  /*51d0*/  FADD R14, R148, R15 ;  /* 0x0000000f940e7221 */ /* 0x004fe20000000000 */
[C---:B---3--:R-:W-:Y:S01]  /*51e0*/  FADD R15, R151.reuse, R18 ;  /* 0x00000012970f7221 */ /* 0x048fe20000000000 */
[----:B------:R-:W-:Y:S01]  /*51f0*/  F2FP.F16.F32.PACK_AB R163, R151, R150 ;  /* 0x0000009697a3723e */ /* 0x000fe200000000ff */
[----:B------:R-:W-:Y:S02]  /*5200*/  IMAD.MOV.U32 R18, RZ, RZ, R10 ;  /* 0x000000ffff127224 */ /* 0x000fe400078e000a */
[C---:B----4-:R-:W-:Y:S01]  /*5210*/  FADD R185, R149.reuse, R14 ;  /* 0x0000000e95b97221 */ /* 0x050fe20000000000 */
[----:B------:R-:W-:Y:S01]  /*5220*/  F2FP.F16.F32.PACK_AB R162, R149, R148 ;  /* 0x0000009495a2723e */ /* 0x000fe200000000ff */
[----:B-1----:R-:W-:Y:S06]  /*5230*/  @P3 BRA `(.L_x_18) ;  /* 0xffffffe0004c3947 */ /* 0x002fec000383ffff */
.L_x_13:
[----:B------:R-:W-:Y:S01]  /*5240*/  @!P2 IMAD.MOV.U32 R14, RZ, RZ, 0x1 ;  /* 0x00000001ff0ea424 */ /* 0x000fe200078e00ff */
[----:B------:R-:W-:Y:S01]  /*5250*/  SHF.L.U32 R16, R16, 0x1f, RZ ;  /* 0x0000001f10107819 */ /* 0x000fe200000006ff */
[----:B------:R-:W-:Y:S02]  /*5260*/  UIADD3 UR5, UR4, 0x400, URZ ;  /* 0x0000040004057890 */ /* 0x000fe4000fffe03f */
[----:B------:R1:W-:Y:S01]  /*5270*/  @!P2 SYNCS.ARRIVE.TRANS64.ART0 RZ, [UR4+0x8], R14 ;  /* 0x0000080effffa9a7 */ /* 0x0003e20008500004 */
[----:B------:R-:W-:Y:S02]  /*5280*/  UISETP.GT.AND UP0, UPT, UR6, URZ, UPT ;  /* 0x0000003f0600728c */ /* 0x000fe4000bf04270 */
[----:B------:R-:W-:Y:S01]  /*5290*/  USHF.R.U32.HI UR5, URZ, 0x4, UR5 ;  /* 0x000000043f057899 */ /* 0x000fe20008011605 */
[----:B------:R-:W-:-:S03]  /*52a0*/  UMOV UR7, 0x40000040 ;  /* 0x4000004000077882 */ /* 0x000fc60000000000 */
[----:B------:R-:W-:Y:S01]  /*52b0*/  ULOP3.LUT UR5, UR5, 0x3fc0, URZ, 0xc0, !UPT ;  /* 0x00003fc005057892 */ /* 0x000fe2000f8ec03f */
[----:B------:R-:W2:Y:S03]  /*52c0*/  SYNCS.PHASECHK.TRANS64.TRYWAIT P3, [UR4+0x20], R16 ;  /* 0x00002010ff0075a7 */ /* 0x000ea60008060144 */
[----:B------:R-:W-:-:S07]  /*52d0*/  ULOP3.LUT UR8, UR5, 0x4000000, URZ, 0xfc, !UPT ;  /* 0x0400000005087892 */ /* 0x000fce000f8efc3f */
[----:B------:R-:W-:Y:S01]  /*52e0*/  UMOV UR6, UR8 ;  /* 0x0000000800067c82 */ /* 0x000fe20008000000 */
[----:B-12---:R-:W-:Y:S05]  /*52f0*/  @P3 BRA `(.L_x_19) ;  /* 0x0000000000083947 */ /* 0x006fea0003800000 */
[----:B------:R-:W1:Y:S02]  /*5300*/  SYNCS.PHASECHK.TRANS64.TRYWAIT P3, [UR4+0x20], R16 ;  /* 0x00002010ff0075a7 */ /* 0x000e640008060144 */
[----:B-1----:R-:W-:Y:S05]  /*5310*/  @!P3 BRA `(.L_x_20) ;  /* 0x000000100050b947 */ /* 0x002fea0003800000 */
.L_x_19:
[----:B------:R-:W-:Y:S01]  /*5320*/  WARPGROUP.ARRIVE ;  /* 0x00000000000079c5 */ /* 0x000fe20000000000 */
[----:B------:R-:W2:Y:S01]  /*5330*/  SHFL.BFLY PT, R16, R15, 0x1, 0x1f ;  /* 0x0c201f000f107f89 */ /* 0x000ea200000e0000 */
[----:B------:R-:W-:Y:S01]  /*5340*/  IMAD.MOV.U32 R5, RZ, RZ, RZ ;  /* 0x000000ffff057224 */ /* 0x000fe200078e00ff */
[----:B------:R-:W-:Y:S01]  /*5350*/  MOV R9, RZ ;  /* 0x000000ff00097202 */ /* 0x000fe20000000f00 */
[----:B------:R-:W-:Y:S01]  /*5360*/  IMAD.MOV.U32 R21, RZ, RZ, -0x800000 ;  /* 0xff800000ff157424 */ /* 0x000fe200078e00ff */
[----:B------:R-:W3:Y:S01]  /*5370*/  SHFL.BFLY PT, R14, R185, 0x1, 0x1f ;  /* 0x0c201f00b90e7f89 */ /* 0x000ee200000e0000 */
[----:B------:R-:W-:Y:S01]  /*5380*/  HGMMA.64x128x16.F32 R24, R164, gdesc[UR4].tnspB, R24, UP0 ;  /* 0x41e00004a4187df0 */ /* 0x000fe2000bf00818 */
[----:B------:R-:W-:Y:S01]  /*5390*/  UIADD3 UR6, UR8, 0x80, URZ ;  /* 0x0000008008067890 */ /* 0x000fe2000fffe03f */
[----:B------:R-:W-:Y:S01]  /*53a0*/  MOV R22, R4 ;  /* 0x0000000400167202 */ /* 0x000fe20000000f00 */
[----:B------:R-:W-:Y:S01]  /*53b0*/  UMOV UR7, 0x40000040 ;  /* 0x4000004000077882 */ /* 0x000fe20000000000 */
[----:B------:R-:W-:Y:S01]  /*53c0*/  IADD3 R4, P6, R4, 0x4000, RZ ;  /* 0x0000400004047810 */ /* 0x000fe20007fde0ff */
[----:B-1----:R-:W-:Y:S01]  /*53d0*/  SHFL.IDX PT, R17, R12, 0x1, 0x1c1f ;  /* 0x003c1f000c117f89 */ /* 0x002fe200000e0000 */
[----:B------:R-:W-:-:S02]  /*53e0*/  MOV R88, R8 ;  /* 0x0000000800587202 */ /* 0x000fc40000000f00 */
[----:B------:R-:W-:Y:S01]  /*53f0*/  MOV R19, 0xff800000 ;  /* 0xff80000000137802 */ /* 0x000fe20000000f00 */
[----:B------:R-:W-:Y:S01]  /*5400*/  IMAD.X R5, RZ, RZ, RZ, P6 ;  /* 0x000000ffff057224 */ /* 0x000fe200030e06ff */
[----:B------:R-:W-:-:S04]  /*5410*/  IADD3 R8, P6, R8, 0x4000, RZ ;  /* 0x0000400008087810 */ /* 0x000fc80007fde0ff */
[----:B------:R-:W-:Y:S01]  /*5420*/  MOV R90, R4 ;  /* 0x00000004005a7202 */ /* 0x000fe20000000f00 */
[----:B------:R-:W-:Y:S02]  /*5430*/  IMAD.X R9, RZ, RZ, RZ, P6 ;  /* 0x000000ffff097224 */ /* 0x000fe400030e06ff */
[----:B--2---:R-:W-:-:S03]  /*5440*/  FADD R7, R16, R15 ;  /* 0x0000000f10077221 */ /* 0x004fc60000000000 */
[----:B------:R-:W-:Y:S01]  /*5450*/  MOV R92, R8 ;  /* 0x00000008005c7202 */ /* 0x000fe20000000f00 */
[----:B---3--:R-:W-:Y:S01]  /*5460*/  FADD R14, R14, R185 ;  /* 0x000000b90e0e7221 */ /* 0x008fe20000000000 */
[----:B------:R-:W1:Y:S04]  /*5470*/  SHFL.BFLY PT, R18, R7, 0x2, 0x1f ;  /* 0x0c401f0007127f89 */ /* 0x000e6800000e0000 */
[----:B------:R-:W2:Y:S01]  /*5480*/  SHFL.BFLY PT, R3, R14, 0x2, 0x1f ;  /* 0x0c401f000e037f89 */ /* 0x000ea200000e0000 */
[C---:B-1----:R-:W-:Y:S01]  /*5490*/  FSETP.NE.AND P3, PT, R7.reuse, -R18, PT ;  /* 0x800000120700720b */ /* 0x042fe20003f65000 */
[----:B------:R-:W-:Y:S01]  /*54a0*/  FADD R18, R7, R18 ;  /* 0x0000001207127221 */ /* 0x000fe20000000000 */
[----:B------:R-:W-:Y:S02]  /*54b0*/  IMAD.MOV.U32 R7, RZ, RZ, RZ ;  /* 0x000000ffff077224 */ /* 0x000fe400078e00ff */
[C---:B--2---:R-:W-:Y:S01]  /*54c0*/  FADD R16, R14.reuse, R3 ;  /* 0x000000030e107221 */ /* 0x044fe20000000000 */
[----:B------:R-:W-:Y:S01]  /*54d0*/  FSETP.NE.AND P4, PT, R14, -R3, PT ;  /* 0x800000030e00720b */ /* 0x000fe20003f85000 */
[----:B------:R-:W-:Y:S01]  /*54e0*/  IMAD.MOV.U32 R3, RZ, RZ, RZ ;  /* 0x000000ffff037224 */ /* 0x000fe200078e00ff */
[----:B------:R-:W-:-:S02]  /*54f0*/  FSEL R9, R18, 1, P3 ;  /* 0x3f80000012097808 */ /* 0x000fc40001800000 */
[----:B------:R-:W-:Y:S02]  /*5500*/  FSEL R4, R16, 1, P4 ;  /* 0x3f80000010047808 */ /* 0x000fe40002000000 */
[----:B------:R-:W-:Y:S02]  /*5510*/  MOV R23, R2 ;  /* 0x0000000200177202 */ /* 0x000fe40000000f00 */
[----:B------:R-:W1:Y:S01]  /*5520*/  @P3 MUFU.LG2 R14, R18 ;  /* 0x00000012000e3308 */ /* 0x000e620000000c00 */
[----:B------:R-:W-:Y:S02]  /*5530*/  IADD3 R2, P5, R2, 0x4000, RZ ;  /* 0x0000400002027810 */ /* 0x000fe40007fbe0ff */
[----:B------:R-:W-:Y:S02]  /*5540*/  MOV R89, R6 ;  /* 0x0000000600597202 */ /* 0x000fe40000000f00 */
[----:B------:R-:W-:Y:S02]  /*5550*/  IADD3.X R3, RZ, RZ, RZ, P5, !PT ;  /* 0x000000ffff037210 */ /* 0x000fe40002ffe4ff */
[----:B------:R-:W-:Y:S01]  /*5560*/  IADD3 R6, P5, R6, 0x4000, RZ ;  /* 0x0000400006067810 */ /* 0x000fe20007fbe0ff */
[----:B------:R-:W-:Y:S01]  /*5570*/  MUFU.RCP R4, R4 ;  /* 0x0000000400047308 */ /* 0x000fe20000001000 */
[----:B------:R-:W-:-:S02]  /*5580*/  MOV R91, R2 ;  /* 0x00000002005b7202 */ /* 0x000fc40000000f00 */
[----:B------:R2:W-:Y:S01]  /*5590*/  SHFL.IDX PT, R3, R12, RZ, 0x1c1f ;  /* 0x001c1fff0c037589 */ /* 0x0005e200000e0000 */
[----:B------:R-:W-:-:S04]  /*55a0*/  IMAD.X R7, RZ, RZ, RZ, P5 ;  /* 0x000000ffff077224 */ /* 0x000fc800028e06ff */
[----:B------:R-:W3:Y:S01]  /*55b0*/  @P4 MUFU.LG2 R15, R16 ;  /* 0x00000010000f4308 */ /* 0x000ee20000000c00 */
[----:B-1----:R-:W-:Y:S01]  /*55c0*/  @P3 FFMA R14, R11, UR12, R14 ;  /* 0x0000000c0b0e3c23 */ /* 0x002fe2000800000e */
[----:B------:R-:W-:-:S03]  /*55d0*/  MOV R93, R6 ;  /* 0x00000006005d7202 */ /* 0x000fc60000000f00 */
[----:B------:R-:W-:-:S03]  /*55e0*/  @P3 FMUL R21, R14, 0.69314718246459960938 ;  /* 0x3f3172180e153820 */ /* 0x000fc60000400000 */
[----:B------:R-:W1:Y:S01]  /*55f0*/  MUFU.RCP R9, R9 ;  /* 0x0000000900097308 */ /* 0x000e620000001000 */
[----:B---3--:R-:W-:Y:S01]  /*5600*/  @P4 FFMA R15, R10, UR12, R15 ;  /* 0x0000000c0a0f4c23 */ /* 0x008fe2000800000f */
[----:B------:R-:W-:Y:S01]  /*5610*/  HGMMA.64x128x16.F32 R24, R168, gdesc[UR4].tnspB, R24 ;  /* 0x41e00004a8187df0 */ /* 0x000fe20008700818 */
[----:B------:R-:W-:Y:S02]  /*5620*/  UIADD3 UR6, UR8, 0x100, URZ ;  /* 0x0000010008067890 */ /* 0x000fe4000fffe03f */
[----:B------:R-:W-:Y:S01]  /*5630*/  @P4 FMUL R19, R15, 0.69314718246459960938 ;  /* 0x3f3172180f134820 */ /* 0x000fe20000400000 */
[----:B------:R-:W-:-:S08]  /*5640*/  UMOV UR7, 0x40000040 ;  /* 0x4000004000077882 */ /* 0x000fd00000000000 */
[----:B------:R-:W-:Y:S01]  /*5650*/  HGMMA.64x128x16.F32 R24, R172, gdesc[UR4].tnspB, R24 ;  /* 0x41e00004ac187df0 */ /* 0x000fe20008700818 */
[----:B------:R-:W-:Y:S01]  /*5660*/  UIADD3 UR6, UR8, 0x180, URZ ;  /* 0x0000018008067890 */ /* 0x000fe2000fffe03f */
[----:B------:R-:W-:-:S10]  /*5670*/  UMOV UR7, 0x40000040 ;  /* 0x4000004000077882 */ /* 0x000fd40000000000 */
        /* <DEDUP_REMOVED lines=8> */
[----:B------:R-:W-:Y:S01]  /*5700*/  UMOV UR7, 0x40000040 ;  /* 0x4000004000077882 */ /* 0x000fe20000000000 */
[----:B------:R-:W-:-:S09]  /*5710*/  UIADD3 UR8, UR8, 0x380, URZ ;  /* 0x0000038008087890 */ /* 0x000fd2000fffe03f */
[----:B------:R-:W-:Y:S01]  /*5720*/  HGMMA.64x128x16.F32 R24, R156, gdesc[UR4].tnspB, R24 ;  /* 0x41e000049c187df0 */ /* 0x000fe20008700818 */
[----:B------:R-:W-:Y:S01]  /*5730*/  UMOV UR6, UR8 ;  /* 0x0000000800067c82 */ /* 0x000fe20008000000 */
[----:B------:R-:W-:-:S10]  /*5740*/  UMOV UR7, 0x40000040 ;  /* 0x4000004000077882 */ /* 0x000fd40000000000 */
[----:B------:R-:W-:Y:S01]  /*5750*/  HGMMA.64x128x16.F32 R24, R160, gdesc[UR4].tnspB, R24, gsb0 ;  /* 0x41e00004a0187df0 */ /* 0x000fe20008000818 */
[----:B------:R-:W-:Y:S02]  /*5760*/  ULDC.64 UR6, c[0x0][0x208] ;  /* 0x0000820000067ab9 */ /* 0x000fe40000000a00 */
[----:B------:R-:W-:Y:S02]  /*5770*/  WARPGROUP.DEPBAR.LE gsb0, 0x0 ;  /* 0x00008000000079c5 */ /* 0x000fe40000010000 */
[-C--:B------:R-:W-:Y:S01]  /*5780*/  FMUL R24, R24, R4.reuse ;  /* 0x0000000418187220 */ /* 0x080fe20000400000 */
        /* <DEDUP_REMOVED lines=30> */
[----:B------:R-:W-:Y:S01]  /*5970*/  FMUL R81, R81, R4 ;  /* 0x0000000451517220 */ /* 0x000fe20000400000 */
[----:B------:R-:W-:Y:S01]  /*5980*/  F2FP.F16.F32.PACK_AB R4, R25, R24 ;  /* 0x000000181904723e */ /* 0x000fe200000000ff */
[----:B------:R-:W-:-:S02]  /*5990*/  @!P2 IMAD.MOV.U32 R24, RZ, RZ, 0x1 ;  /* 0x00000001ff18a424 */ /* 0x000fc400078e00ff */
[-C--:B-1----:R-:W-:Y:S01]  /*59a0*/  FMUL R7, R30, R9.reuse ;  /* 0x000000091e077220 */ /* 0x082fe20000400000 */
[-C--:B------:R-:W-:Y:S01]  /*59b0*/  FMUL R2, R31, R9.reuse ;  /* 0x000000091f027220 */ /* 0x080fe20000400000 */
[-C--:B------:R-:W-:Y:S01]  /*59c0*/  FMUL R5, R26, R9.reuse ;  /* 0x000000091a057220 */ /* 0x080fe20000400000 */
[----:B------:R1:W-:Y:S01]  /*59d0*/  @!P2 SYNCS.ARRIVE.TRANS64.ART0 RZ, [UR4+0x28], R24 ;  /* 0x00002818ffffa9a7 */ /* 0x0003e20008500004 */
[-C--:B------:R-:W-:Y:S01]  /*59e0*/  FMUL R16, R27, R9.reuse ;  /* 0x000000091b107220 */ /* 0x080fe20000400000 */
[----:B------:R-:W-:Y:S01]  /*59f0*/  FMUL R15, R38, R9 ;  /* 0x00000009260f7220 */ /* 0x000fe20000400000 */
[----:B------:R-:W-:Y:S01]  /*5a00*/  F2FP.F16.F32.PACK_AB R7, R2, R7 ;  /* 0x000000070207723e */ /* 0x000fe200000000ff */
[----:B------:R-:W-:Y:S01]  /*5a10*/  FMUL R18, R39, R9 ;  /* 0x0000000927127220 */ /* 0x000fe20000400000 */
[----:B------:R-:W3:Y:S01]  /*5a20*/  SHFL.IDX PT, R2, R13, RZ, 0x1c1f ;  /* 0x001c1fff0d027589 */ /* 0x000ee200000e0000 */
[----:B------:R-:W-:Y:S01]  /*5a30*/  F2FP.F16.F32.PACK_AB R5, R16, R5 ;  /* 0x000000051005723e */ /* 0x000fe200000000ff */
[-C--:B------:R-:W-:Y:S01]  /*5a40*/  FMUL R34, R34, R9.reuse ;  /* 0x0000000922227220 */ /* 0x080fe20000400000 */
[-C--:B------:R-:W-:Y:S01]  /*5a50*/  FMUL R35, R35, R9.reuse ;  /* 0x0000000923237220 */ /* 0x080fe20000400000 */
[----:B------:R-:W-:Y:S01]  /*5a60*/  BAR.SYNC.DEFER_BLOCKING 0x1, 0x100 ;  /* 0x0044000000007b1d */ /* 0x000fe20000010000 */
[-C--:B------:R-:W-:Y:S01]  /*5a70*/  FMUL R11, R46, R9.reuse ;  /* 0x000000092e0b7220 */ /* 0x080fe20000400000 */
[-C--:B------:R-:W-:Y:S01]  /*5a80*/  FMUL R20, R47, R9.reuse ;  /* 0x000000092f147220 */ /* 0x080fe20000400000 */
[-C--:B------:R-:W-:Y:S01]  /*5a90*/  FMUL R42, R42, R9.reuse ;  /* 0x000000092a2a7220 */ /* 0x080fe20000400000 */
[-C--:B------:R-:W-:Y:S01]  /*5aa0*/  FMUL R43, R43, R9.reuse ;  /* 0x000000092b2b7220 */ /* 0x080fe20000400000 */
[-C--:B------:R-:W-:Y:S01]  /*5ab0*/  FMUL R50, R50, R9.reuse ;  /* 0x0000000932327220 */ /* 0x080fe20000400000 */
[-C--:B------:R-:W-:Y:S01]  /*5ac0*/  FMUL R51, R51, R9.reuse ;  /* 0x0000000933337220 */ /* 0x080fe20000400000 */
[-C--:B------:R-:W-:Y:S01]  /*5ad0*/  FMUL R54, R54, R9.reuse ;  /* 0x0000000936367220 */ /* 0x080fe20000400000 */
[----:B------:R4:W5:Y:S01]  /*5ae0*/  SHFL.IDX PT, R16, R13, 0x1, 0x1c1f ;  /* 0x003c1f000d107f89 */ /* 0x00096200000e0000 */
[-C--:B------:R-:W-:Y:S01]  /*5af0*/  FMUL R55, R55, R9.reuse ;  /* 0x0000000937377220 */ /* 0x080fe20000400000 */
[-C--:B------:R-:W-:Y:S01]  /*5b00*/  FMUL R58, R58, R9.reuse ;  /* 0x000000093a3a7220 */ /* 0x080fe20000400000 */
[-C--:B------:R-:W-:Y:S01]  /*5b10*/  FMUL R59, R59, R9.reuse ;  /* 0x000000093b3b7220 */ /* 0x080fe20000400000 */
[-C--:B------:R-:W-:Y:S01]  /*5b20*/  FMUL R62, R62, R9.reuse ;  /* 0x000000093e3e7220 */ /* 0x080fe20000400000 */
[-C--:B------:R-:W-:Y:S01]  /*5b30*/  FMUL R63, R63, R9.reuse ;  /* 0x000000093f3f7220 */ /* 0x080fe20000400000 */
[-C--:B------:R-:W-:Y:S01]  /*5b40*/  FMUL R66, R66, R9.reuse ;  /* 0x0000000942427220 */ /* 0x080fe20000400000 */
[-C--:B------:R-:W-:Y:S01]  /*5b50*/  FMUL R67, R67, R9.reuse ;  /* 0x0000000943437220 */ /* 0x080fe20000400000 */
[----:B------:R-:W-:Y:S01]  /*5b60*/  F2FP.F16.F32.PACK_AB R6, R29, R6 ;  /* 0x000000061d06723e */ /* 0x000fe200000000ff */
        /* <DEDUP_REMOVED lines=10> */
[----:B--2---:R-:W-:Y:S01]  /*5c10*/  F2FP.F16.F32.PACK_AB R12, R33, R32 ;  /* 0x00000020210c723e */ /* 0x004fe200000000ff */
[----:B------:R1:W-:Y:S01]  /*5c20*/  STSM.16.M88.4 [R22], R4 ;  /* 0x0000000416007844 */ /* 0x0003e20000000200 */
[----:B----4-:R-:W-:-:S02]  /*5c30*/  F2FP.F16.F32.PACK_AB R13, R35, R34 ;  /* 0x00000022230d723e */ /* 0x010fc400000000ff */
[----:B------:R-:W-:Y:S01]  /*5c40*/  F2FP.F16.F32.PACK_AB R14, R37, R14 ;  /* 0x0000000e250e723e */ /* 0x000fe200000000ff */
[----:B---3--:R1:W-:Y:S01]  /*5c50*/  @P1 STG.E desc[UR6][R2.64], R19 ;  /* 0x0000001302001986 */ /* 0x0083e2000c101906 */
[----:B------:R-:W-:Y:S02]  /*5c60*/  F2FP.F16.F32.PACK_AB R15, R18, R15 ;  /* 0x0000000f120f723e */ /* 0x000fe400000000ff */
[----:B------:R-:W-:Y:S01]  /*5c70*/  F2FP.F16.F32.PACK_AB R48, R49, R48 ;  /* 0x000000303130723e */ /* 0x000fe200000000ff */
[----:B-----5:R1:W-:Y:S01]  /*5c80*/  @P0 STG.E desc[UR6][R16.64], R21 ;  /* 0x0000001510000986 */ /* 0x0203e2000c101906 */
[----:B------:R-:W-:Y:S02]  /*5c90*/  F2FP.F16.F32.PACK_AB R8, R41, R8 ;  /* 0x000000082908723e */ /* 0x000fe400000000ff */
[----:B------:R-:W-:Y:S01]  /*5ca0*/  F2FP.F16.F32.PACK_AB R9, R43, R42 ;  /* 0x0000002a2b09723e */ /* 0x000fe200000000ff */
[----:B------:R1:W-:Y:S01]  /*5cb0*/  STSM.16.M88.4 [R23], R12 ;  /* 0x0000000c17007844 */ /* 0x0003e20000000200 */
[----:B------:R-:W-:-:S02]  /*5cc0*/  F2FP.F16.F32.PACK_AB R10, R45, R10 ;  /* 0x0000000a2d0a723e */ /* 0x000fc400000000ff */
[----:B------:R-:W-:Y:S02]  /*5cd0*/  F2FP.F16.F32.PACK_AB R11, R20, R11 ;  /* 0x0000000b140b723e */ /* 0x000fe400000000ff */
[----:B------:R-:W-:Y:S02]  /*5ce0*/  F2FP.F16.F32.PACK_AB R56, R57, R56 ;  /* 0x000000383938723e */ /* 0x000fe400000000ff */
[----:B------:R-:W-:Y:S01]  /*5cf0*/  F2FP.F16.F32.PACK_AB R49, R51, R50 ;  /* 0x000000323331723e */ /* 0x000fe200000000ff */
[----:B------:R1:W-:Y:S01]  /*5d00*/  STSM.16.M88.4 [R88], R8 ;  /* 0x0000000858007844 */ /* 0x0003e20000000200 */
[----:B------:R-:W-:Y:S02]  /*5d10*/  F2FP.F16.F32.PACK_AB R64, R65, R64 ;  /* 0x000000404140723e */ /* 0x000fe400000000ff */
[----:B------:R-:W-:Y:S02]  /*5d20*/  F2FP.F16.F32.PACK_AB R57, R59, R58 ;  /* 0x0000003a3b39723e */ /* 0x000fe400000000ff */
        /* <DEDUP_REMOVED lines=8> */
[----:B------:R-:W-:Y:S01]  /*5db0*/  F2FP.F16.F32.PACK_AB R73, R75, R74 ;  /* 0x0000004a4b49723e */ /* 0x000fe200000000ff */
[----:B------:R1:W-:Y:S01]  /*5dc0*/  STSM.16.M88.4 [R90], R56 ;  /* 0x000000385a007844 */ /* 0x0003e20000000200 */
[----:B------:R-:W-:Y:S02]  /*5dd0*/  F2FP.F16.F32.PACK_AB R66, R69, R68 ;  /* 0x000000444542723e */ /* 0x000fe400000000ff */
[----:B------:R-:W-:Y:S02]  /*5de0*/  F2FP.F16.F32.PACK_AB R67, R71, R70 ;  /* 0x000000464743723e */ /* 0x000fe400000000ff */
[----:B------:R-:W-:Y:S02]  /*5df0*/  F2FP.F16.F32.PACK_AB R81, R83, R82 ;  /* 0x000000525351723e */ /* 0x000fe400000000ff */
[----:B------:R-:W-:Y:S01]  /*5e00*/  F2FP.F16.F32.PACK_AB R74, R77, R76 ;  /* 0x0000004c4d4a723e */ /* 0x000fe200000000ff */
[----:B------:R1:W-:Y:S01]  /*5e10*/  STSM.16.M88.4 [R91], R64 ;  /* 0x000000405b007844 */ /* 0x0003e20000000200 */
[----:B------:R-:W-:-:S02]  /*5e20*/  F2FP.F16.F32.PACK_AB R75, R79, R78 ;  /* 0x0000004e4f4b723e */ /* 0x000fc400000000ff */
[----:B------:R-:W-:Y:S02]  /*5e30*/  F2FP.F16.F32.PACK_AB R82, R85, R84 ;  /* 0x000000545552723e */ /* 0x000fe400000000ff */
[----:B------:R-:W-:Y:S01]  /*5e40*/  F2FP.F16.F32.PACK_AB R83, R87, R86 ;  /* 0x000000565753723e */ /* 0x000fe200000000ff */
[----:B------:R1:W-:Y:S04]  /*5e50*/  STSM.16.M88.4 [R92], R72 ;  /* 0x000000485c007844 */ /* 0x0003e80000000200 */
[----:B------:R1:W-:Y:S01]  /*5e60*/  STSM.16.M88.4 [R93], R80 ;  /* 0x000000505d007844 */ /* 0x0003e20000000200 */
[----:B------:R2:W-:Y:S06]  /*5e70*/  MEMBAR.ALL.CTA ;  /* 0x0000000000007992 */ /* 0x0005ec0000008000 */
[----:B--2---:R-:W2:Y:S02]  /*5e80*/  FENCE.VIEW.ASYNC.S ;  /* 0x00000000000073c6 */ /* 0x004ea40000000000 */
[----:B--2---:R-:W-:Y:S06]  /*5e90*/  BAR.ARV 0x1, 0x120 ;  /* 0x0044800000007b1d */ /* 0x004fec0000002000 */
[----:B------:R-:W-:-:S13]  /*5ea0*/  ISETP.NE.AND P0, PT, R0, 0x4, PT ;  /* 0x000000040000780c */ /* 0x000fda0003f05270 */
[----:B-1----:R-:W-:Y:S05]  /*5eb0*/  @P0 EXIT ;  /* 0x000000000000094d */ /* 0x002fea0003800000 */
[----:B------:R-:W1:Y:S08]  /*5ec0*/  S2UR UR10, SR_CTAID.X ;  /* 0x00000000000a79c3 */ /* 0x000e700000002500 */
[----:B------:R-:W-:Y:S01]  /*5ed0*/  BAR.SYNC.DEFER_BLOCKING 0x1, 0x120 ;  /* 0x0044800000007b1d */ /* 0x000fe20000010000 */
[----:B------:R-:W-:Y:S02]  /*5ee0*/  UIADD3 UR8, UR4, 0x8400, URZ ;  /* 0x0000840004087890 */ /* 0x000fe4000fffe03f */
[----:B------:R-:W-:-:S03]  /*5ef0*/  UIADD3 UR5, UR4, 0xc400, URZ ;  /* 0x0000c40004057890 */ /* 0x000fc6000fffe03f */
[----:B------:R-:W-:Y:S02]  /*5f00*/  ULDC.64 UR6, c[0x0][0x198] ;  /* 0x0000660000067ab9 */ /* 0x000fe40000000a00 */
[----:B------:R-:W-:Y:S01]  /*5f10*/  S2UR UR12, SR_CTAID.Z ;  /* 0x00000000000c79c3 */ /* 0x000fe20000002700 */
[----:B------:R-:W-:Y:S01]  /*5f20*/  UIADD3 UR6, UP0, UR6, 0x1f0, URZ ;  /* 0x000001f006067890 */ /* 0x000fe2000ff1e03f */
[----:B------:R-:W-:Y:S01]  /*5f30*/  UMOV UR9, URZ ;  /* 0x0000003f00097c82 */ /* 0x000fe20008000000 */
[----:B------:R-:W-:Y:S02]  /*5f40*/  UMOV UR4, 0x40 ;  /* 0x0000004000047882 */ /* 0x000fe40000000000 */
[----:B------:R-:W-:-:S03]  /*5f50*/  UIADD3.X UR7, URZ, UR7, URZ, UP0, !UPT ;  /* 0x000000073f077290 */ /* 0x000fc600087fe43f */
[----:B------:R-:W2:Y:S01]  /*5f60*/  S2UR UR11, SR_CTAID.Y ;  /* 0x00000000000b79c3 */ /* 0x000ea20000002600 */
[----:B-1----:R-:W-:-:S09]  /*5f70*/  USHF.L.U32 UR10, UR10, 0x7, URZ ;  /* 0x000000070a0a7899 */ /* 0x002fd2000800063f */
[----:B--2---:R1:W-:Y:S02]  /*5f80*/  UTMASTG.4D [UR8], [UR6], desc[URZ] ;  /* 0x00003f08060073b5 */ /* 0x0043e40008019000 */
[----:B-1----:R-:W-:Y:S01]  /*5f90*/  UMOV UR8, UR5 ;  /* 0x0000000500087c82 */ /* 0x002fe20008000000 */
[----:B------:R-:W-:Y:S02]  /*5fa0*/  UMOV UR9, UR4 ;  /* 0x0000000400097c82 */ /* 0x000fe40008000000 */
[----:B------:R1:W-:Y:S01]  /*5fb0*/  UTMASTG.4D [UR8], [UR6], desc[URZ] ;  /* 0x00003f08060073b5 */ /* 0x0003e20008019000 */
[----:B------:R0:W-:Y:S01]  /*5fc0*/  UTMACMDFLUSH ;  /* 0x00000000000079b7 */ /* 0x0001e20000000000 */
[----:B------:R-:W-:-:S04]  /*5fd0*/  DEPBAR.LE SB0, 0x0 ;  /* 0x000080000000791a */ /* 0x000fc80000000000 */
[----:B-1----:R-:W-:Y:S05]  /*5fe0*/  EXIT ;  /* 0x000000000000794d */ /* 0x002fea0003800000 */
.L_x_2:
[----:B-1----:R-:W-:Y:S01]  /*5ff0*/  MOV R5, UR33 ;  /* 0x0000002100057c02 */ /* 0x002fe20008000f00 */
[----:B------:R-:W-:Y:S02]  /*6000*/  IMAD.MOV.U32 R2, RZ, RZ, -0x80000000 ;  /* 0x80000000ff027424 */ /* 0x000fe400078e00ff */
[----:B------:R-:W-:-:S04]  /*6010*/  IMAD.MOV.U32 R3, RZ, RZ, -0x80000000 ;  /* 0x80000000ff037424 */ /* 0x000fc800078e00ff */
[----:B------:R1:W2:Y:S03]  /*6020*/  SYNCS.PHASECHK.TRANS64.TRYWAIT P0, [R5+URZ+0x18], R3 ;  /* 0x00001803050075a7 */ /* 0x0002a6000800017f */
[----:B--2---:R-:W-:Y:S05]  /*6030*/  @!P0 NANOSLEEP.SYNCS 0x989680 ;  /* 0x009896800000895d */ /* 0x004fea0003900000 */
[----:B------:R-:W2:Y:S02]  /*6040*/  @!P0 SYNCS.PHASECHK.TRANS64 P0, [R5+URZ+0x18], R3 ;  /* 0x00001803050085a7 */ /* 0x000ea4000800007f */
[----:B--2---:R-:W-:Y:S05]  /*6050*/  @!P0 BRA `(.L_x_2) ;  /* 0xfffffffc00e48947 */ /* 0x004fea000383ffff */
[----:B------:R-:W-:Y:S05]  /*6060*/  BRA `(.L_x_21) ;  /* 0xffffffa4001c7947 */ /* 0x000fea000383ffff */
.L_x_3:
        /* <DEDUP_REMOVED lines=8> */
.L_x_5:
[----:B------:R-:W-:-:S05]  /*60f0*/  SHF.L.U32 R2, R0, 0x1f, RZ ;  /* 0x0000001f00027819 */ /* 0x000fca00000006ff */
[----:B------:R-:W-:-:S07]  /*6100*/  IMAD.MOV.U32 R3, RZ, RZ, R2 ;  /* 0x000000ffff037224 */ /* 0x000fce00078e0002 */
.L_x_23:
[----:B-1----:R-:W-:-:S04]  /*6110*/  IMAD.U32 R7, RZ, RZ, UR33 ;  /* 0x00000021ff077e24 */ /* 0x002fc8000f8e00ff */
[----:B------:R1:W2:Y:S03]  /*6120*/  SYNCS.PHASECHK.TRANS64.TRYWAIT P0, [R7+URZ+0x18], R3 ;  /* 0x00001803070075a7 */ /* 0x0002a6000800017f */
[----:B--2---:R-:W-:Y:S05]  /*6130*/  @!P0 NANOSLEEP.SYNCS 0x989680 ;  /* 0x009896800000895d */ /* 0x004fea0003900000 */
[----:B------:R-:W2:Y:S02]  /*6140*/  @!P0 SYNCS.PHASECHK.TRANS64 P0, [R7+URZ+0x18], R3 ;  /* 0x00001803070085a7 */ /* 0x000ea4000800007f */
[----:B--2---:R-:W-:Y:S05]  /*6150*/  @!P0 BRA `(.L_x_23) ;  /* 0xfffffffc00ec8947 */ /* 0x004fea000383ffff */
[----:B------:R-:W-:Y:S05]  /*6160*/  BRA `(.L_x_24) ;  /* 0xffffffa400b87947 */ /* 0x000fea000383ffff */
.L_x_6:
[----:B-1----:R-:W-:-:S07]  /*6170*/  MOV R3, R2 ;  /* 0x0000000200037202 */ /* 0x002fce0000000f00 */
.L_x_25:
[----:B-1----:R-:W-:-:S04]  /*6180*/  IMAD.U32 R5, RZ, RZ, UR33 ;  /* 0x00000021ff057e24 */ /* 0x002fc8000f8e00ff */
[----:B------:R1:W2:Y:S03]  /*6190*/  SYNCS.PHASECHK.TRANS64.TRYWAIT P0, [R5+URZ+0x28], R3 ;  /* 0x00002803050075a7 */ /* 0x0002a6000800017f */
[----:B--2---:R-:W-:Y:S05]  /*61a0*/  @!P0 NANOSLEEP.SYNCS 0x989680 ;  /* 0x009896800000895d */ /* 0x004fea0003900000 */
[----:B------:R-:W2:Y:S02]  /*61b0*/  @!P0 SYNCS.PHASECHK.TRANS64 P0, [R5+URZ+0x28], R3 ;  /* 0x00002803050085a7 */ /* 0x000ea4000800007f */
[----:B--2---:R-:W-:Y:S05]  /*61c0*/  @!P0 BRA `(.L_x_25) ;  /* 0xfffffffc00ec8947 */ /* 0x004fea000383ffff */
[----:B------:R-:W-:Y:S05]  /*61d0*/  BRA `(.L_x_26) ;  /* 0xffffffa400fc7947 */ /* 0x000fea000383ffff */
.L_x_8:
[----:B-1----:R-:W-:-:S07]  /*61e0*/  IMAD.MOV.U32 R3, RZ, RZ, R2 ;  /* 0x000000ffff037224 */ /* 0x002fce00078e0002 */
.L_x_27:
[----:B-1----:R-:W-:-:S04]  /*61f0*/  MOV R5, UR33 ;  /* 0x0000002100057c02 */ /* 0x002fc80008000f00 */
[----:B------:R1:W2:Y:S03]  /*6200*/  SYNCS.PHASECHK.TRANS64.TRYWAIT P0, [R5+URZ+0x28], R3 ;  /* 0x00002803050075a7 */ /* 0x0002a6000800017f */
[----:B--2---:R-:W-:Y:S05]  /*6210*/  @!P0 NANOSLEEP.SYNCS 0x989680 ;  /* 0x009896800000895d */ /* 0x004fea0003900000 */
[----:B------:R-:W2:Y:S02]  /*6220*/  @!P0 SYNCS.PHASECHK.TRANS64 P0, [R5+URZ+0x28], R3 ;  /* 0x00002803050085a7 */ /* 0x000ea4000800007f */
[----:B--2---:R-:W-:Y:S05]  /*6230*/  @!P0 BRA `(.L_x_27) ;  /* 0xfffffffc00ec8947 */ /* 0x004fea000383ffff */
[----:B------:R-:W-:Y:S05]  /*6240*/  BRA `(.L_x_28) ;  /* 0xffffffa800487947 */ /* 0x000fea000383ffff */
.L_x_9:
[----:B-1----:R-:W-:-:S07]  /*6250*/  IMAD.MOV.U32 R3, RZ, RZ, R2 ;  /* 0x000000ffff037224 */ /* 0x002fce00078e0002 */
.L_x_29:
[----:B-1----:R-:W-:-:S04]  /*6260*/  IMAD.U32 R5, RZ, RZ, UR33 ;  /* 0x00000021ff057e24 */ /* 0x002fc8000f8e00ff */
[----:B------:R1:W2:Y:S03]  /*6270*/  SYNCS.PHASECHK.TRANS64.TRYWAIT P0, [R5+URZ+0x28], R3 ;  /* 0x00002803050075a7 */ /* 0x0002a6000800017f */
[----:B--2---:R-:W-:Y:S05]  /*6280*/  @!P0 NANOSLEEP.SYNCS 0x989680 ;  /* 0x009896800000895d */ /* 0x004fea0003900000 */
[----:B------:R-:W2:Y:S02]  /*6290*/  @!P0 SYNCS.PHASECHK.TRANS64 P0, [R5+URZ+0x28], R3 ;  /* 0x00002803050085a7 */ /* 0x000ea4000800007f */
[----:B--2---:R-:W-:Y:S05]  /*62a0*/  @!P0 BRA `(.L_x_29) ;  /* 0xfffffffc00ec8947 */ /* 0x004fea000383ffff */
[----:B------:R-:W-:Y:S05]  /*62b0*/  BRA `(.L_x_30) ;  /* 0xffffffa800907947 */ /* 0x000fea000383ffff */
.L_x_10:
[----:B-1----:R-:W-:-:S04]  /*62c0*/  MOV R5, UR4 ;  /* 0x0000000400057c02 */ /* 0x002fc80008000f00 */
[----:B------:R1:W2:Y:S03]  /*62d0*/  SYNCS.PHASECHK.TRANS64.TRYWAIT P0, [R5+URZ], RZ ;  /* 0x000000ff050075a7 */ /* 0x0002a6000800017f */
[----:B--2---:R-:W-:Y:S05]  /*62e0*/  @!P0 NANOSLEEP.SYNCS 0x989680 ;  /* 0x009896800000895d */ /* 0x004fea0003900000 */
[----:B------:R-:W2:Y:S02]  /*62f0*/  @!P0 SYNCS.PHASECHK.TRANS64 P0, [R5+URZ], RZ ;  /* 0x000000ff050085a7 */ /* 0x000ea4000800007f */
[----:B--2---:R-:W-:Y:S05]  /*6300*/  @!P0 BRA `(.L_x_10) ;  /* 0xfffffffc00ec8947 */ /* 0x004fea000383ffff */
[----:B------:R-:W-:Y:S05]  /*6310*/  BRA `(.L_x_31) ;  /* 0xffffffac00007947 */ /* 0x000fea000383ffff */
.L_x_12:
[----:B-1----:R-:W-:-:S04]  /*6320*/  IMAD.U32 R5, RZ, RZ, UR4 ;  /* 0x00000004ff057e24 */ /* 0x002fc8000f8e00ff */
[----:B------:R1:W2:Y:S03]  /*6330*/  SYNCS.PHASECHK.TRANS64.TRYWAIT P0, [R5+URZ+0x10], RZ ;  /* 0x000010ff050075a7 */ /* 0x0002a6000800017f */
[----:B--2---:R-:W-:Y:S05]  /*6340*/  @!P0 NANOSLEEP.SYNCS 0x989680 ;  /* 0x009896800000895d */ /* 0x004fea0003900000 */
[----:B------:R-:W2:Y:S02]  /*6350*/  @!P0 SYNCS.PHASECHK.TRANS64 P0, [R5+URZ+0x10], RZ ;  /* 0x000010ff050085a7 */ /* 0x000ea4000800007f */
[----:B--2---:R-:W-:Y:S05]  /*6360*/  @!P0 BRA `(.L_x_12) ;  /* 0xfffffffc00ec8947 */ /* 0x004fea000383ffff */
[----:B------:R-:W-:Y:S05]  /*6370*/  BRA `(.L_x_11) ;  /* 0xffffffac00307947 */ /* 0x000fea000383ffff */
.L_x_15:
[----:B------:R-:W-:-:S07]  /*6380*/  IMAD.MOV.U32 R11, RZ, RZ, R10 ;  /* 0x000000ffff0b7224 */ /* 0x000fce00078e000a */
.L_x_32:
[----:B-1----:R-:W-:-:S04]  /*6390*/  MOV R21, UR4 ;  /* 0x0000000400157c02 */ /* 0x002fc80008000f00 */
[----:B------:R1:W2:Y:S03]  /*63a0*/  SYNCS.PHASECHK.TRANS64.TRYWAIT P2, [R21+URZ+0x10], R11 ;  /* 0x0000100b150075a7 */ /* 0x0002a6000804017f */
[----:B--2---:R-:W-:Y:S05]  /*63b0*/  @!P2 NANOSLEEP.SYNCS 0x989680 ;  /* 0x009896800000a95d */ /* 0x004fea0003900000 */
[----:B------:R-:W2:Y:S02]  /*63c0*/  @!P2 SYNCS.PHASECHK.TRANS64 P2, [R21+URZ+0x10], R11 ;  /* 0x0000100b1500a5a7 */ /* 0x000ea4000804007f */
[----:B--2---:R-:W-:Y:S05]  /*63d0*/  @!P2 BRA `(.L_x_32) ;  /* 0xfffffffc00eca947 */ /* 0x004fea000383ffff */
[----:B------:R-:W-:Y:S05]  /*63e0*/  BRA `(.L_x_14) ;  /* 0xffffffd000347947 */ /* 0x000fea000383ffff */
.L_x_17:
[----:B-1----:R-:W-:-:S07]  /*63f0*/  IMAD.MOV.U32 R11, RZ, RZ, R10 ;  /* 0x000000ffff0b7224 */ /* 0x002fce00078e000a */
.L_x_33:
[----:B-1----:R-:W-:-:S04]  /*6400*/  IMAD.U32 R19, RZ, RZ, UR4 ;  /* 0x00000004ff137e24 */ /* 0x002fc8000f8e00ff */
[----:B------:R1:W2:Y:S03]  /*6410*/  SYNCS.PHASECHK.TRANS64.TRYWAIT P2, [R19+URZ+0x20], R11 ;  /* 0x0000200b130075a7 */ /* 0x0002a6000804017f */
[----:B--2---:R-:W-:Y:S05]  /*6420*/  @!P2 NANOSLEEP.SYNCS 0x989680 ;  /* 0x009896800000a95d */ /* 0x004fea0003900000 */
[----:B------:R-:W2:Y:S02]  /*6430*/  @!P2 SYNCS.PHASECHK.TRANS64 P2, [R19+URZ+0x20], R11 ;  /* 0x0000200b1300a5a7 */ /* 0x000ea4000804007f */
[----:B--2---:R-:W-:Y:S05]  /*6440*/  @!P2 BRA `(.L_x_33) ;  /* 0xfffffffc00eca947 */ /* 0x004fea000383ffff */
[----:B------:R-:W-:Y:S05]  /*6450*/  BRA `(.L_x_16) ;  /* 0xffffffd000d47947 */ /* 0x000fea000383ffff */
.L_x_20:
[----:B------:R-:W-:-:S07]  /*6460*/  MOV R17, R16 ;  /* 0x0000001000117202 */ /* 0x000fce0000000f00 */
.L_x_34:
[----:B-1----:R-:W-:-:S04]  /*6470*/  IMAD.U32 R19, RZ, RZ, UR4 ;  /* 0x00000004ff137e24 */ /* 0x002fc8000f8e00ff */
[----:B------:R1:W2:Y:S03]  /*6480*/  SYNCS.PHASECHK.TRANS64.TRYWAIT P3, [R19+URZ+0x20], R17 ;  /* 0x00002011130075a7 */ /* 0x0002a6000806017f */
[----:B--2---:R-:W-:Y:S05]  /*6490*/  @!P3 NANOSLEEP.SYNCS 0x989680 ;  /* 0x009896800000b95d */ /* 0x004fea0003900000 */
[----:B------:R-:W2:Y:S02]  /*64a0*/  @!P3 SYNCS.PHASECHK.TRANS64 P3, [R19+URZ+0x20], R17 ;  /* 0x000020111300b5a7 */ /* 0x000ea4000806007f */
[----:B--2---:R-:W-:Y:S05]  /*64b0*/  @!P3 BRA `(.L_x_34) ;  /* 0xfffffffc00ecb947 */ /* 0x004fea000383ffff */
[----:B------:R-:W-:Y:S05]  /*64c0*/  BRA `(.L_x_19) ;  /* 0xffffffec00947947 */ /* 0x000fea000383ffff */
.L_x_35:
[----:B------:R-:W-:-:S00]  /*64d0*/  BRA `(.L_x_35) ;  /* 0xfffffffc00fc7947 */ /* 0x000fc0000383ffff */
[----:B------:R-:W-:-:S00]  /*64e0*/  NOP ;  /* 0x0000000000007918 */ /* 0x000fc00000000000 */
        /* <DEDUP_REMOVED lines=9> */
.L_x_36:


//--------------------- .nv.shared.kernel_cutlass_kernel_flash_attncuteflash_fwd_sm90FlashAttentionForwardSm90_object_at__tensor0000o11281211101213_tensor0000o12811101213_tensor0000o12811101213_tensor0000o11281211101213_te_0 --------------------------
	.section	.nv.shared.kernel_cutlass_kernel_flash_attncuteflash_fwd_sm90FlashAttentionForwardSm90_object_at__tensor0000o11281211101213_tensor0000o12811101213_tensor0000o12811101213_tensor0000o11281211101213_te_0,"aw",@nobits
	.sectionflags	@""
	.align	1024
	.zero		1024


//--------------------- .nv.shared.reserved.0     --------------------------
	.section	.nv.shared.reserved.0,"aw",@nobits
	.weak		__nv_reservedSMEM_offset_0_alias
	.size		__nv_reservedSMEM_offset_0_alias, 0, 0
	.other		__nv_reservedSMEM_offset_0_alias,@"STO_CUDA_RESERVED_SHARED STV_DEFAULT"
__nv_reservedSMEM_offset_0_alias:
	.zero		0


//--------------------- .nv.constant0.kernel_cutlass_kernel_flash_attncuteflash_fwd_sm90FlashAttentionForwardSm90_object_at__tensor0000o11281211101213_tensor0000o12811101213_tensor0000o12811101213_tensor0000o11281211101213_te_0 --------------------------
	.section	.nv.constant0.kernel_cutlass_kernel_flash_attncuteflash_fwd_sm90FlashAttentionForwardSm90_object_at__tensor0000o11281211101213_tensor0000o12811101213_tensor0000o12811101213_tensor0000o11281211101213_te_0,"a",@progbits
	.sectionflags	@""
	.align	4
.nv.constant0.kernel_cutlass_kernel_flash_attncuteflash_fwd_sm90FlashAttentionForwardSm90_object_at__tensor0000o11281211101213_tensor0000o12811101213_tensor0000o12811101213_tensor0000o11281211101213_te_0:
	.zero		1184


//--------------------- SYMBOLS --------------------------

	.type		.nv.reservedSmem.offset0,@object
	.size		.nv.reservedSmem.offset0,0x4
